//
// Generated by NVIDIA NVVM Compiler
//
// Compiler Build ID: CL-36424714
// Cuda compilation tools, release 13.0, V13.0.88
// Based on NVVM 20.0.0
//

.version 9.0
.target sm_100
.address_size 64

	// .globl	_ZN3cub18CUB_300001_SM_10006detail11EmptyKernelIvEEvv
.global .align 1 .b8 _ZN34_INTERNAL_eb337185_4_k_cu_0f2399894cuda3std3__45__cpo5beginE[1];
.global .align 1 .b8 _ZN34_INTERNAL_eb337185_4_k_cu_0f2399894cuda3std3__45__cpo3endE[1];
.global .align 1 .b8 _ZN34_INTERNAL_eb337185_4_k_cu_0f2399894cuda3std3__45__cpo6cbeginE[1];
.global .align 1 .b8 _ZN34_INTERNAL_eb337185_4_k_cu_0f2399894cuda3std3__45__cpo4cendE[1];
.global .align 1 .b8 _ZN34_INTERNAL_eb337185_4_k_cu_0f2399894cuda3std3__45__cpo6rbeginE[1];
.global .align 1 .b8 _ZN34_INTERNAL_eb337185_4_k_cu_0f2399894cuda3std3__45__cpo4rendE[1];
.global .align 1 .b8 _ZN34_INTERNAL_eb337185_4_k_cu_0f2399894cuda3std3__45__cpo7crbeginE[1];
.global .align 1 .b8 _ZN34_INTERNAL_eb337185_4_k_cu_0f2399894cuda3std3__45__cpo5crendE[1];
.global .align 1 .b8 _ZN34_INTERNAL_eb337185_4_k_cu_0f2399894cuda3std3__436_GLOBAL__N__eb337185_4_k_cu_0f2399896ignoreE[1];
.global .align 1 .b8 _ZN34_INTERNAL_eb337185_4_k_cu_0f2399894cuda3std3__419piecewise_constructE[1];
.global .align 1 .b8 _ZN34_INTERNAL_eb337185_4_k_cu_0f2399894cuda3std3__48in_placeE[1];
.global .align 1 .b8 _ZN34_INTERNAL_eb337185_4_k_cu_0f2399894cuda3std3__420unreachable_sentinelE[1];
.global .align 1 .b8 _ZN34_INTERNAL_eb337185_4_k_cu_0f2399894cuda3std3__47nulloptE[1];
.global .align 1 .b8 _ZN34_INTERNAL_eb337185_4_k_cu_0f2399894cuda3std6ranges3__45__cpo4swapE[1];
.global .align 1 .b8 _ZN34_INTERNAL_eb337185_4_k_cu_0f2399894cuda3std6ranges3__45__cpo9iter_moveE[1];
.global .align 1 .b8 _ZN34_INTERNAL_eb337185_4_k_cu_0f2399894cuda3std6ranges3__45__cpo5beginE[1];
.global .align 1 .b8 _ZN34_INTERNAL_eb337185_4_k_cu_0f2399894cuda3std6ranges3__45__cpo3endE[1];
.global .align 1 .b8 _ZN34_INTERNAL_eb337185_4_k_cu_0f2399894cuda3std6ranges3__45__cpo6cbeginE[1];
.global .align 1 .b8 _ZN34_INTERNAL_eb337185_4_k_cu_0f2399894cuda3std6ranges3__45__cpo4cendE[1];
.global .align 1 .b8 _ZN34_INTERNAL_eb337185_4_k_cu_0f2399894cuda3std6ranges3__45__cpo7advanceE[1];
.global .align 1 .b8 _ZN34_INTERNAL_eb337185_4_k_cu_0f2399894cuda3std6ranges3__45__cpo9iter_swapE[1];
.global .align 1 .b8 _ZN34_INTERNAL_eb337185_4_k_cu_0f2399894cuda3std6ranges3__45__cpo4nextE[1];
.global .align 1 .b8 _ZN34_INTERNAL_eb337185_4_k_cu_0f2399894cuda3std6ranges3__45__cpo4prevE[1];
.global .align 1 .b8 _ZN34_INTERNAL_eb337185_4_k_cu_0f2399894cuda3std6ranges3__45__cpo4dataE[1];
.global .align 1 .b8 _ZN34_INTERNAL_eb337185_4_k_cu_0f2399894cuda3std6ranges3__45__cpo5cdataE[1];
.global .align 1 .b8 _ZN34_INTERNAL_eb337185_4_k_cu_0f2399894cuda3std6ranges3__45__cpo4sizeE[1];
.global .align 1 .b8 _ZN34_INTERNAL_eb337185_4_k_cu_0f2399894cuda3std6ranges3__45__cpo5ssizeE[1];
.global .align 1 .b8 _ZN34_INTERNAL_eb337185_4_k_cu_0f2399894cuda3std6ranges3__45__cpo8distanceE[1];
.global .align 1 .b8 _ZN34_INTERNAL_eb337185_4_k_cu_0f2399896thrust24THRUST_300001_SM_1000_NS6system6detail10sequential3seqE[1];
.global .align 1 .b8 _ZN34_INTERNAL_eb337185_4_k_cu_0f2399896thrust24THRUST_300001_SM_1000_NS12placeholders2_1E[1];
.global .align 1 .b8 _ZN34_INTERNAL_eb337185_4_k_cu_0f2399896thrust24THRUST_300001_SM_1000_NS12placeholders2_2E[1];
.global .align 1 .b8 _ZN34_INTERNAL_eb337185_4_k_cu_0f2399896thrust24THRUST_300001_SM_1000_NS12placeholders2_3E[1];
.global .align 1 .b8 _ZN34_INTERNAL_eb337185_4_k_cu_0f2399896thrust24THRUST_300001_SM_1000_NS12placeholders2_4E[1];
.global .align 1 .b8 _ZN34_INTERNAL_eb337185_4_k_cu_0f2399896thrust24THRUST_300001_SM_1000_NS12placeholders2_5E[1];
.global .align 1 .b8 _ZN34_INTERNAL_eb337185_4_k_cu_0f2399896thrust24THRUST_300001_SM_1000_NS12placeholders2_6E[1];
.global .align 1 .b8 _ZN34_INTERNAL_eb337185_4_k_cu_0f2399896thrust24THRUST_300001_SM_1000_NS12placeholders2_7E[1];
.global .align 1 .b8 _ZN34_INTERNAL_eb337185_4_k_cu_0f2399896thrust24THRUST_300001_SM_1000_NS12placeholders2_8E[1];
.global .align 1 .b8 _ZN34_INTERNAL_eb337185_4_k_cu_0f2399896thrust24THRUST_300001_SM_1000_NS12placeholders2_9E[1];
.global .align 1 .b8 _ZN34_INTERNAL_eb337185_4_k_cu_0f2399896thrust24THRUST_300001_SM_1000_NS12placeholders3_10E[1];

.visible .entry _ZN3cub18CUB_300001_SM_10006detail11EmptyKernelIvEEvv()
{


	ret;

}
	// .globl	_ZN3cub18CUB_300001_SM_10006detail8for_each13static_kernelINS2_12policy_hub_t12policy_500_tElNS2_12op_wrapper_tIl20SetInitialErrorLevelIfjEN6thrust24THRUST_300001_SM_1000_NS17counting_iteratorIjNSA_11use_defaultESC_SC_EEEEEEvT0_T1_
.visible .entry _ZN3cub18CUB_300001_SM_10006detail8for_each13static_kernelINS2_12policy_hub_t12policy_500_tElNS2_12op_wrapper_tIl20SetInitialErrorLevelIfjEN6thrust24THRUST_300001_SM_1000_NS17counting_iteratorIjNSA_11use_defaultESC_SC_EEEEEEvT0_T1_(
	.param .u64 _ZN3cub18CUB_300001_SM_10006detail8for_each13static_kernelINS2_12policy_hub_t12policy_500_tElNS2_12op_wrapper_tIl20SetInitialErrorLevelIfjEN6thrust24THRUST_300001_SM_1000_NS17counting_iteratorIjNSA_11use_defaultESC_SC_EEEEEEvT0_T1__param_0,
	.param .align 8 .b8 _ZN3cub18CUB_300001_SM_10006detail8for_each13static_kernelINS2_12policy_hub_t12policy_500_tElNS2_12op_wrapper_tIl20SetInitialErrorLevelIfjEN6thrust24THRUST_300001_SM_1000_NS17counting_iteratorIjNSA_11use_defaultESC_SC_EEEEEEvT0_T1__param_1[16]
)
.maxntid 256
{
	.reg .pred 	%p<4>;
	.reg .b32 	%r<17>;
	.reg .b64 	%rd<18>;

	ld.param.u64 	%rd5, [_ZN3cub18CUB_300001_SM_10006detail8for_each13static_kernelINS2_12policy_hub_t12policy_500_tElNS2_12op_wrapper_tIl20SetInitialErrorLevelIfjEN6thrust24THRUST_300001_SM_1000_NS17counting_iteratorIjNSA_11use_defaultESC_SC_EEEEEEvT0_T1__param_1+8];
	ld.param.u32 	%r4, [_ZN3cub18CUB_300001_SM_10006detail8for_each13static_kernelINS2_12policy_hub_t12policy_500_tElNS2_12op_wrapper_tIl20SetInitialErrorLevelIfjEN6thrust24THRUST_300001_SM_1000_NS17counting_iteratorIjNSA_11use_defaultESC_SC_EEEEEEvT0_T1__param_1];
	ld.param.u64 	%rd6, [_ZN3cub18CUB_300001_SM_10006detail8for_each13static_kernelINS2_12policy_hub_t12policy_500_tElNS2_12op_wrapper_tIl20SetInitialErrorLevelIfjEN6thrust24THRUST_300001_SM_1000_NS17counting_iteratorIjNSA_11use_defaultESC_SC_EEEEEEvT0_T1__param_0];
	mov.u32 	%r5, %ctaid.x;
	mul.wide.u32 	%rd1, %r5, 512;
	sub.s64 	%rd2, %rd6, %rd1;
	setp.lt.s64 	%p1, %rd2, 512;
	@%p1 bra 	$L__BB1_2;
	mov.u32 	%r11, %tid.x;
	cvt.u32.u64 	%r12, %rd1;
	add.s32 	%r13, %r11, %r12;
	add.s32 	%r14, %r13, %r4;
	cvta.to.global.u64 	%rd13, %rd5;
	mul.wide.u32 	%rd14, %r14, 4;
	add.s64 	%rd15, %rd13, %rd14;
	mov.b32 	%r15, 1176256512;
	st.global.u32 	[%rd15], %r15;
	add.s32 	%r16, %r14, 256;
	mul.wide.u32 	%rd16, %r16, 4;
	add.s64 	%rd17, %rd13, %rd16;
	st.global.u32 	[%rd17], %r15;
	bra.uni 	$L__BB1_6;
$L__BB1_2:
	cvta.to.global.u64 	%rd3, %rd5;
	mov.u32 	%r1, %tid.x;
	cvt.s64.s32 	%rd4, %rd2;
	cvt.u32.u64 	%r6, %rd1;
	add.s32 	%r2, %r4, %r6;
	cvt.u64.u32 	%rd7, %r1;
	setp.le.s64 	%p2, %rd4, %rd7;
	@%p2 bra 	$L__BB1_4;
	add.s32 	%r7, %r2, %r1;
	mul.wide.u32 	%rd8, %r7, 4;
	add.s64 	%rd9, %rd3, %rd8;
	mov.b32 	%r8, 1176256512;
	st.global.u32 	[%rd9], %r8;
$L__BB1_4:
	add.s32 	%r3, %r1, 256;
	cvt.u64.u32 	%rd10, %r3;
	setp.le.s64 	%p3, %rd4, %rd10;
	@%p3 bra 	$L__BB1_6;
	add.s32 	%r9, %r2, %r3;
	mul.wide.u32 	%rd11, %r9, 4;
	add.s64 	%rd12, %rd3, %rd11;
	mov.b32 	%r10, 1176256512;
	st.global.u32 	[%rd12], %r10;
$L__BB1_6:
	ret;

}
	// .globl	_ZN3cub18CUB_300001_SM_10006detail8for_each13static_kernelINS2_12policy_hub_t12policy_500_tElNS2_12op_wrapper_tIl18FindErrorForMagicsIfjLj2EEN6thrust24THRUST_300001_SM_1000_NS17counting_iteratorIjNSA_11use_defaultESC_SC_EEEEEEvT0_T1_
.visible .entry _ZN3cub18CUB_300001_SM_10006detail8for_each13static_kernelINS2_12policy_hub_t12policy_500_tElNS2_12op_wrapper_tIl18FindErrorForMagicsIfjLj2EEN6thrust24THRUST_300001_SM_1000_NS17counting_iteratorIjNSA_11use_defaultESC_SC_EEEEEEvT0_T1_(
	.param .u64 _ZN3cub18CUB_300001_SM_10006detail8for_each13static_kernelINS2_12policy_hub_t12policy_500_tElNS2_12op_wrapper_tIl18FindErrorForMagicsIfjLj2EEN6thrust24THRUST_300001_SM_1000_NS17counting_iteratorIjNSA_11use_defaultESC_SC_EEEEEEvT0_T1__param_0,
	.param .align 8 .b8 _ZN3cub18CUB_300001_SM_10006detail8for_each13static_kernelINS2_12policy_hub_t12policy_500_tElNS2_12op_wrapper_tIl18FindErrorForMagicsIfjLj2EEN6thrust24THRUST_300001_SM_1000_NS17counting_iteratorIjNSA_11use_defaultESC_SC_EEEEEEvT0_T1__param_1[32]
)
.maxntid 256
{
	.reg .pred 	%p<12>;
	.reg .b32 	%r<33>;
	.reg .b32 	%f<97>;
	.reg .b64 	%rd<29>;
	.reg .b64 	%fd<21>;

	ld.param.u64 	%rd13, [_ZN3cub18CUB_300001_SM_10006detail8for_each13static_kernelINS2_12policy_hub_t12policy_500_tElNS2_12op_wrapper_tIl18FindErrorForMagicsIfjLj2EEN6thrust24THRUST_300001_SM_1000_NS17counting_iteratorIjNSA_11use_defaultESC_SC_EEEEEEvT0_T1__param_1+24];
	ld.param.u64 	%rd12, [_ZN3cub18CUB_300001_SM_10006detail8for_each13static_kernelINS2_12policy_hub_t12policy_500_tElNS2_12op_wrapper_tIl18FindErrorForMagicsIfjLj2EEN6thrust24THRUST_300001_SM_1000_NS17counting_iteratorIjNSA_11use_defaultESC_SC_EEEEEEvT0_T1__param_1+16];
	ld.param.u32 	%r14, [_ZN3cub18CUB_300001_SM_10006detail8for_each13static_kernelINS2_12policy_hub_t12policy_500_tElNS2_12op_wrapper_tIl18FindErrorForMagicsIfjLj2EEN6thrust24THRUST_300001_SM_1000_NS17counting_iteratorIjNSA_11use_defaultESC_SC_EEEEEEvT0_T1__param_1+8];
	ld.param.u32 	%r13, [_ZN3cub18CUB_300001_SM_10006detail8for_each13static_kernelINS2_12policy_hub_t12policy_500_tElNS2_12op_wrapper_tIl18FindErrorForMagicsIfjLj2EEN6thrust24THRUST_300001_SM_1000_NS17counting_iteratorIjNSA_11use_defaultESC_SC_EEEEEEvT0_T1__param_1];
	ld.param.u64 	%rd14, [_ZN3cub18CUB_300001_SM_10006detail8for_each13static_kernelINS2_12policy_hub_t12policy_500_tElNS2_12op_wrapper_tIl18FindErrorForMagicsIfjLj2EEN6thrust24THRUST_300001_SM_1000_NS17counting_iteratorIjNSA_11use_defaultESC_SC_EEEEEEvT0_T1__param_0];
	mov.u32 	%r15, %ctaid.x;
	mul.wide.u32 	%rd1, %r15, 512;
	sub.s64 	%rd2, %rd14, %rd1;
	setp.lt.s64 	%p1, %rd2, 512;
	@%p1 bra 	$L__BB2_9;
	cvta.to.global.u64 	%rd3, %rd12;
	cvta.to.global.u64 	%rd4, %rd13;
	mov.u32 	%r23, %tid.x;
	cvt.u32.u64 	%r24, %rd1;
	add.s32 	%r25, %r23, %r24;
	add.s32 	%r1, %r25, %r13;
	add.s32 	%r26, %r14, %r1;
	add.s32 	%r2, %r26, 528482304;
	mov.f32 	%f90, 0f00000000;
	mov.f32 	%f89, 0f3A83126F;
	mov.f64 	%fd17, 0d3F50624DE0000000;
$L__BB2_2:
	mul.f32 	%f55, %f89, %f89;
	mov.b32 	%r27, %f55;
	shr.u32 	%r28, %r27, 1;
	add.s32 	%r29, %r28, %r2;
	mov.b32 	%f56, %r29;
	mul.f32 	%f57, %f56, %f56;
	sub.f32 	%f58, %f57, %f55;
	add.f32 	%f59, %f56, %f56;
	add.f32 	%f60, %f58, %f58;
	mul.f32 	%f61, %f59, %f60;
	add.f32 	%f62, %f59, %f59;
	mul.f32 	%f63, %f59, %f62;
	sub.f32 	%f64, %f63, %f60;
	div.rn.f32 	%f65, %f61, %f64;
	sub.f32 	%f66, %f56, %f65;
	sub.f32 	%f67, %f66, %f89;
	div.rn.f32 	%f68, %f67, %f89;
	abs.f32 	%f69, %f68;
	max.f32 	%f90, %f69, %f90;
	add.f64 	%fd14, %fd17, 0d3F50624DD2F1A9FC;
	cvt.rn.f32.f64 	%f89, %fd14;
	cvt.f64.f32 	%fd17, %f89;
	setp.lt.f64 	%p8, %fd17, 0d4010001A36E2EB1C;
	@%p8 bra 	$L__BB2_2;
	mul.wide.u32 	%rd23, %r1, 4;
	add.s64 	%rd5, %rd3, %rd23;
	ld.global.f32 	%f70, [%rd5];
	setp.geu.f32 	%p9, %f90, %f70;
	@%p9 bra 	$L__BB2_5;
	st.global.f32 	[%rd5], %f90;
	add.s64 	%rd25, %rd4, %rd23;
	st.global.u32 	[%rd25], %r2;
$L__BB2_5:
	add.s32 	%r3, %r1, 256;
	add.s32 	%r4, %r2, 256;
	mov.f32 	%f92, 0f00000000;
	mov.f32 	%f91, 0f3A83126F;
	mov.f64 	%fd18, 0d3F50624DE0000000;
$L__BB2_6:
	mul.f32 	%f73, %f91, %f91;
	mov.b32 	%r30, %f73;
	shr.u32 	%r31, %r30, 1;
	add.s32 	%r32, %r31, %r4;
	mov.b32 	%f74, %r32;
	mul.f32 	%f75, %f74, %f74;
	sub.f32 	%f76, %f75, %f73;
	add.f32 	%f77, %f74, %f74;
	add.f32 	%f78, %f76, %f76;
	mul.f32 	%f79, %f77, %f78;
	add.f32 	%f80, %f77, %f77;
	mul.f32 	%f81, %f77, %f80;
	sub.f32 	%f82, %f81, %f78;
	div.rn.f32 	%f83, %f79, %f82;
	sub.f32 	%f84, %f74, %f83;
	sub.f32 	%f85, %f84, %f91;
	div.rn.f32 	%f86, %f85, %f91;
	abs.f32 	%f87, %f86;
	max.f32 	%f92, %f87, %f92;
	add.f64 	%fd16, %fd18, 0d3F50624DD2F1A9FC;
	cvt.rn.f32.f64 	%f91, %fd16;
	cvt.f64.f32 	%fd18, %f91;
	setp.lt.f64 	%p10, %fd18, 0d4010001A36E2EB1C;
	@%p10 bra 	$L__BB2_6;
	mul.wide.u32 	%rd26, %r3, 4;
	add.s64 	%rd6, %rd3, %rd26;
	ld.global.f32 	%f88, [%rd6];
	setp.geu.f32 	%p11, %f92, %f88;
	@%p11 bra 	$L__BB2_19;
	st.global.f32 	[%rd6], %f92;
	add.s64 	%rd28, %rd4, %rd26;
	st.global.u32 	[%rd28], %r4;
	bra.uni 	$L__BB2_19;
$L__BB2_9:
	cvta.to.global.u64 	%rd7, %rd12;
	cvta.to.global.u64 	%rd8, %rd13;
	mov.u32 	%r5, %tid.x;
	cvt.s64.s32 	%rd9, %rd2;
	cvt.u32.u64 	%r16, %rd1;
	add.s32 	%r6, %r13, %r16;
	add.s32 	%r7, %r14, 528482304;
	cvt.u64.u32 	%rd15, %r5;
	setp.le.s64 	%p2, %rd9, %rd15;
	@%p2 bra 	$L__BB2_14;
	add.s32 	%r8, %r6, %r5;
	add.s32 	%r9, %r7, %r8;
	mov.f32 	%f94, 0f00000000;
	mov.f32 	%f93, 0f3A83126F;
	mov.f64 	%fd19, 0d3F50624DE0000000;
$L__BB2_11:
	mul.f32 	%f19, %f93, %f93;
	mov.b32 	%r17, %f19;
	shr.u32 	%r18, %r17, 1;
	add.s32 	%r19, %r18, %r9;
	mov.b32 	%f20, %r19;
	mul.f32 	%f21, %f20, %f20;
	sub.f32 	%f22, %f21, %f19;
	add.f32 	%f23, %f20, %f20;
	add.f32 	%f24, %f22, %f22;
	mul.f32 	%f25, %f23, %f24;
	add.f32 	%f26, %f23, %f23;
	mul.f32 	%f27, %f23, %f26;
	sub.f32 	%f28, %f27, %f24;
	div.rn.f32 	%f29, %f25, %f28;
	sub.f32 	%f30, %f20, %f29;
	sub.f32 	%f31, %f30, %f93;
	div.rn.f32 	%f32, %f31, %f93;
	abs.f32 	%f33, %f32;
	max.f32 	%f94, %f33, %f94;
	add.f64 	%fd10, %fd19, 0d3F50624DD2F1A9FC;
	cvt.rn.f32.f64 	%f93, %fd10;
	cvt.f64.f32 	%fd19, %f93;
	setp.lt.f64 	%p3, %fd19, 0d4010001A36E2EB1C;
	@%p3 bra 	$L__BB2_11;
	mul.wide.u32 	%rd16, %r8, 4;
	add.s64 	%rd10, %rd7, %rd16;
	ld.global.f32 	%f34, [%rd10];
	setp.geu.f32 	%p4, %f94, %f34;
	@%p4 bra 	$L__BB2_14;
	st.global.f32 	[%rd10], %f94;
	add.s64 	%rd18, %rd8, %rd16;
	st.global.u32 	[%rd18], %r9;
$L__BB2_14:
	add.s32 	%r10, %r5, 256;
	cvt.u64.u32 	%rd19, %r10;
	setp.le.s64 	%p5, %rd9, %rd19;
	@%p5 bra 	$L__BB2_19;
	add.s32 	%r11, %r6, %r10;
	add.s32 	%r12, %r7, %r11;
	mov.f32 	%f96, 0f00000000;
	mov.f32 	%f95, 0f3A83126F;
	mov.f64 	%fd20, 0d3F50624DE0000000;
$L__BB2_16:
	mul.f32 	%f37, %f95, %f95;
	mov.b32 	%r20, %f37;
	shr.u32 	%r21, %r20, 1;
	add.s32 	%r22, %r21, %r12;
	mov.b32 	%f38, %r22;
	mul.f32 	%f39, %f38, %f38;
	sub.f32 	%f40, %f39, %f37;
	add.f32 	%f41, %f38, %f38;
	add.f32 	%f42, %f40, %f40;
	mul.f32 	%f43, %f41, %f42;
	add.f32 	%f44, %f41, %f41;
	mul.f32 	%f45, %f41, %f44;
	sub.f32 	%f46, %f45, %f42;
	div.rn.f32 	%f47, %f43, %f46;
	sub.f32 	%f48, %f38, %f47;
	sub.f32 	%f49, %f48, %f95;
	div.rn.f32 	%f50, %f49, %f95;
	abs.f32 	%f51, %f50;
	max.f32 	%f96, %f51, %f96;
	add.f64 	%fd12, %fd20, 0d3F50624DD2F1A9FC;
	cvt.rn.f32.f64 	%f95, %fd12;
	cvt.f64.f32 	%fd20, %f95;
	setp.lt.f64 	%p6, %fd20, 0d4010001A36E2EB1C;
	@%p6 bra 	$L__BB2_16;
	mul.wide.u32 	%rd20, %r11, 4;
	add.s64 	%rd11, %rd7, %rd20;
	ld.global.f32 	%f52, [%rd11];
	setp.geu.f32 	%p7, %f96, %f52;
	@%p7 bra 	$L__BB2_19;
	st.global.f32 	[%rd11], %f96;
	add.s64 	%rd22, %rd8, %rd20;
	st.global.u32 	[%rd22], %r12;
$L__BB2_19:
	ret;

}


// ===== COMPILED SASS (sm_100) =====

	.target	sm_100

	.elftype	@"ET_EXEC"


//--------------------- .note.nv.tkinfo           --------------------------
	.section	.note.nv.tkinfo,"",@"SHT_NOTE"
	.sectionflags	@"SHF_NOTE_NV_TKINFO"
	.tkinfo
        /*0018*/ 	.word	0x00000002
        /*0030*/ 	.string	""
        /*0030*/ 	.string	"ptxas"
        /*0030*/ 	.string	"Cuda compilation tools, release 13.0, V13.0.88"
        /*0030*/ 	.string	"Build cuda_13.0.r13.0/compiler.36424714_0"
        /*0030*/ 	.string	"-arch sm_100 -m 64 "



//--------------------- .note.nv.cuinfo           --------------------------
	.section	.note.nv.cuinfo,"",@"SHT_NOTE"
	.sectionflags	@"SHF_NOTE_NV_CUINFO"
        /*0018*/ 	.short	0x0002
        /*001a*/ 	.short	0x0064
        /*001c*/ 	.short	0x0082
	.zero		2


//--------------------- .nv.info                  --------------------------
	.section	.nv.info,"",@"SHT_CUDA_INFO"
	.align	4


	//----- nvinfo : EIATTR_REGCOUNT
	.align		4
        /*0000*/ 	.byte	0x04, 0x2f
        /*0002*/ 	.short	(.L_40 - .L_39)
	.align		4
.L_39:
        /*0004*/ 	.word	index@(_ZN3cub18CUB_300001_SM_10006detail11EmptyKernelIvEEvv)
        /*0008*/ 	.word	0x00000004


	//----- nvinfo : EIATTR_FRAME_SIZE
	.align		4
.L_40:
        /*000c*/ 	.byte	0x04, 0x11
        /*000e*/ 	.short	(.L_42 - .L_41)
	.align		4
.L_41:
        /*0010*/ 	.word	index@(_ZN3cub18CUB_300001_SM_10006detail11EmptyKernelIvEEvv)
        /*0014*/ 	.word	0x00000000


	//----- nvinfo : EIATTR_REGCOUNT
	.align		4
.L_42:
        /*0018*/ 	.byte	0x04, 0x2f
        /*001a*/ 	.short	(.L_44 - .L_43)
	.align		4
.L_43:
        /*001c*/ 	.word	index@(_ZN3cub18CUB_300001_SM_10006detail8for_each13static_kernelINS2_12policy_hub_t12policy_500_tElNS2_12op_wrapper_tIl20SetInitialErrorLevelIfjEN6thrust24THRUST_300001_SM_1000_NS17counting_iteratorIjNSA_11use_defaultESC_SC_EEEEEEvT0_T1_)
        /*0020*/ 	.word	0x0000000c


	//----- nvinfo : EIATTR_FRAME_SIZE
	.align		4
.L_44:
        /*0024*/ 	.byte	0x04, 0x11
        /*0026*/ 	.short	(.L_46 - .L_45)
	.align		4
.L_45:
        /*0028*/ 	.word	index@(_ZN3cub18CUB_300001_SM_10006detail8for_each13static_kernelINS2_12policy_hub_t12policy_500_tElNS2_12op_wrapper_tIl20SetInitialErrorLevelIfjEN6thrust24THRUST_300001_SM_1000_NS17counting_iteratorIjNSA_11use_defaultESC_SC_EEEEEEvT0_T1_)
        /*002c*/ 	.word	0x00000000


	//----- nvinfo : EIATTR_REGCOUNT
	.align		4
.L_46:
        /*0030*/ 	.byte	0x04, 0x2f
        /*0032*/ 	.short	(.L_48 - .L_47)
	.align		4
.L_47:
        /*0034*/ 	.word	index@(_ZN3cub18CUB_300001_SM_10006detail8for_each13static_kernelINS2_12policy_hub_t12policy_500_tElNS2_12op_wrapper_tIl18FindErrorForMagicsIfjLj2EEN6thrust24THRUST_300001_SM_1000_NS17counting_iteratorIjNSA_11use_defaultESC_SC_EEEEEEvT0_T1_)
        /*0038*/ 	.word	0x00000017


	//----- nvinfo : EIATTR_FRAME_SIZE
	.align		4
.L_48:
        /*003c*/ 	.byte	0x04, 0x11
        /*003e*/ 	.short	(.L_50 - .L_49)
	.align		4
.L_49:
        /*0040*/ 	.word	index@($__internal_0_$__cuda_sm3x_div_rn_noftz_f32_slowpath)
        /*0044*/ 	.word	0x00000000


	//----- nvinfo : EIATTR_FRAME_SIZE
	.align		4
.L_50:
        /*0048*/ 	.byte	0x04, 0x11
        /*004a*/ 	.short	(.L_52 - .L_51)
	.align		4
.L_51:
        /*004c*/ 	.word	index@(_ZN3cub18CUB_300001_SM_10006detail8for_each13static_kernelINS2_12policy_hub_t12policy_500_tElNS2_12op_wrapper_tIl18FindErrorForMagicsIfjLj2EEN6thrust24THRUST_300001_SM_1000_NS17counting_iteratorIjNSA_11use_defaultESC_SC_EEEEEEvT0_T1_)
        /*0050*/ 	.word	0x00000000


	//----- nvinfo : EIATTR_MIN_STACK_SIZE
	.align		4
.L_52:
        /*0054*/ 	.byte	0x04, 0x12
        /*0056*/ 	.short	(.L_54 - .L_53)
	.align		4
.L_53:
        /*0058*/ 	.word	index@(_ZN3cub18CUB_300001_SM_10006detail8for_each13static_kernelINS2_12policy_hub_t12policy_500_tElNS2_12op_wrapper_tIl18FindErrorForMagicsIfjLj2EEN6thrust24THRUST_300001_SM_1000_NS17counting_iteratorIjNSA_11use_defaultESC_SC_EEEEEEvT0_T1_)
        /*005c*/ 	.word	0x00000000


	//----- nvinfo : EIATTR_MIN_STACK_SIZE
	.align		4
.L_54:
        /*0060*/ 	.byte	0x04, 0x12
        /*0062*/ 	.short	(.L_56 - .L_55)
	.align		4
.L_55:
        /*0064*/ 	.word	index@(_ZN3cub18CUB_300001_SM_10006detail8for_each13static_kernelINS2_12policy_hub_t12policy_500_tElNS2_12op_wrapper_tIl20SetInitialErrorLevelIfjEN6thrust24THRUST_300001_SM_1000_NS17counting_iteratorIjNSA_11use_defaultESC_SC_EEEEEEvT0_T1_)
        /*0068*/ 	.word	0x00000000


	//----- nvinfo : EIATTR_MIN_STACK_SIZE
	.align		4
.L_56:
        /*006c*/ 	.byte	0x04, 0x12
        /*006e*/ 	.short	(.L_58 - .L_57)
	.align		4
.L_57:
        /*0070*/ 	.word	index@(_ZN3cub18CUB_300001_SM_10006detail11EmptyKernelIvEEvv)
        /*0074*/ 	.word	0x00000000
.L_58:


//--------------------- .nv.compat                --------------------------
	.section	.nv.compat,"",@"SHT_CUDA_COMPAT_INFO"
	.align	4
        /*0000*/ 	.byte	0x02, 0x09, 0x00, 0x00, 0x02, 0x02, 0x01, 0x00, 0x02, 0x05, 0x05, 0x00, 0x03, 0x07, 0x01, 0x01
        /*0010*/ 	.byte	0x02, 0x03, 0x00, 0x00, 0x02, 0x06, 0x01, 0x00, 0x04, 0x0b, 0x08, 0x00, 0x01, 0x00, 0x00, 0x00
        /*0020*/ 	.byte	0x00, 0x00, 0x00, 0x00


//--------------------- .nv.info._ZN3cub18CUB_300001_SM_10006detail8for_each13static_kernelINS2_12policy_hub_t12policy_500_tElNS2_12op_wrapper_tIl18FindErrorForMagicsIfjLj2EEN6thrust24THRUST_300001_SM_1000_NS17counting_iteratorIjNSA_11use_defaultESC_SC_EEEEEEvT0_T1_ --------------------------
	.section	.nv.info._ZN3cub18CUB_300001_SM_10006detail8for_each13static_kernelINS2_12policy_hub_t12policy_500_tElNS2_12op_wrapper_tIl18FindErrorForMagicsIfjLj2EEN6thrust24THRUST_300001_SM_1000_NS17counting_iteratorIjNSA_11use_defaultESC_SC_EEEEEEvT0_T1_,"",@"SHT_CUDA_INFO"
	.sectionflags	@""
	.align	4


	//----- nvinfo : EIATTR_CUDA_API_VERSION
	.align		4
        /*0000*/ 	.byte	0x04, 0x37
        /*0002*/ 	.short	(.L_60 - .L_59)
.L_59:
        /*0004*/ 	.word	0x00000082


	//----- nvinfo : EIATTR_KPARAM_INFO
	.align		4
.L_60:
        /*0008*/ 	.byte	0x04, 0x17
        /*000a*/ 	.short	(.L_62 - .L_61)
.L_61:
        /*000c*/ 	.word	0x00000000
        /*0010*/ 	.short	0x0001
        /*0012*/ 	.short	0x0008
        /*0014*/ 	.byte	0x00, 0xf0, 0x81, 0x00


	//----- nvinfo : EIATTR_KPARAM_INFO
	.align		4
.L_62:
        /*0018*/ 	.byte	0x04, 0x17
        /*001a*/ 	.short	(.L_64 - .L_63)
.L_63:
        /*001c*/ 	.word	0x00000000
        /*0020*/ 	.short	0x0000
        /*0022*/ 	.short	0x0000
        /*0024*/ 	.byte	0x00, 0xf0, 0x21, 0x00


	//----- nvinfo : EIATTR_SPARSE_MMA_MASK
	.align		4
.L_64:
        /*0028*/ 	.byte	0x03, 0x50
        /*002a*/ 	.short	0x0000


	//----- nvinfo : EIATTR_MAXREG_COUNT
	.align		4
        /*002c*/ 	.byte	0x03, 0x1b
        /*002e*/ 	.short	0x00ff


	//----- nvinfo : EIATTR_MERCURY_ISA_VERSION
	.align		4
        /*0030*/ 	.byte	0x03, 0x5f
        /*0032*/ 	.short	0x0101


	//----- nvinfo : EIATTR_VRC_CTA_INIT_COUNT
	.align		4
        /*0034*/ 	.byte	0x02, 0x4a
	.zero		1
	.zero		1


	//----- nvinfo : EIATTR_EXIT_INSTR_OFFSETS
	.align		4
        /*0038*/ 	.byte	0x04, 0x1c
        /*003a*/ 	.short	(.L_66 - .L_65)


	//   ....[0]....
.L_65:
        /*003c*/ 	.word	0x00000820


	//   ....[1]....
        /*0040*/ 	.word	0x00000870


	//   ....[2]....
        /*0044*/ 	.word	0x00000d40


	//   ....[3]....
        /*0048*/ 	.word	0x000010d0


	//   ....[4]....
        /*004c*/ 	.word	0x00001120


	//----- nvinfo : EIATTR_MAX_THREADS
	.align		4
.L_66:
        /*0050*/ 	.byte	0x04, 0x05
        /*0052*/ 	.short	(.L_68 - .L_67)
.L_67:
        /*0054*/ 	.word	0x00000100
        /*0058*/ 	.word	0x00000001
        /*005c*/ 	.word	0x00000001


	//----- nvinfo : EIATTR_CRS_STACK_SIZE
	.align		4
.L_68:
        /*0060*/ 	.byte	0x04, 0x1e
        /*0062*/ 	.short	(.L_70 - .L_69)
.L_69:
        /*0064*/ 	.word	0x00000000


	//----- nvinfo : EIATTR_CBANK_PARAM_SIZE
	.align		4
.L_70:
        /*0068*/ 	.byte	0x03, 0x19
        /*006a*/ 	.short	0x0028


	//----- nvinfo : EIATTR_PARAM_CBANK
	.align		4
        /*006c*/ 	.byte	0x04, 0x0a
        /*006e*/ 	.short	(.L_72 - .L_71)
	.align		4
.L_71:
        /*0070*/ 	.word	index@(.nv.constant0._ZN3cub18CUB_300001_SM_10006detail8for_each13static_kernelINS2_12policy_hub_t12policy_500_tElNS2_12op_wrapper_tIl18FindErrorForMagicsIfjLj2EEN6thrust24THRUST_300001_SM_1000_NS17counting_iteratorIjNSA_11use_defaultESC_SC_EEEEEEvT0_T1_)
        /*0074*/ 	.short	0x0380
        /*0076*/ 	.short	0x0028


	//----- nvinfo : EIATTR_SW_WAR
	.align		4
.L_72:
        /*0078*/ 	.byte	0x04, 0x36
        /*007a*/ 	.short	(.L_74 - .L_73)
.L_73:
        /*007c*/ 	.word	0x00000008
.L_74:


//--------------------- .nv.info._ZN3cub18CUB_300001_SM_10006detail8for_each13static_kernelINS2_12policy_hub_t12policy_500_tElNS2_12op_wrapper_tIl20SetInitialErrorLevelIfjEN6thrust24THRUST_300001_SM_1000_NS17counting_iteratorIjNSA_11use_defaultESC_SC_EEEEEEvT0_T1_ --------------------------
	.section	.nv.info._ZN3cub18CUB_300001_SM_10006detail8for_each13static_kernelINS2_12policy_hub_t12policy_500_tElNS2_12op_wrapper_tIl20SetInitialErrorLevelIfjEN6thrust24THRUST_300001_SM_1000_NS17counting_iteratorIjNSA_11use_defaultESC_SC_EEEEEEvT0_T1_,"",@"SHT_CUDA_INFO"
	.sectionflags	@""
	.align	4


	//----- nvinfo : EIATTR_CUDA_API_VERSION
	.align		4
        /*0000*/ 	.byte	0x04, 0x37
        /*0002*/ 	.short	(.L_76 - .L_75)
.L_75:
        /*0004*/ 	.word	0x00000082


	//----- nvinfo : EIATTR_KPARAM_INFO
	.align		4
.L_76:
        /*0008*/ 	.byte	0x04, 0x17
        /*000a*/ 	.short	(.L_78 - .L_77)
.L_77:
        /*000c*/ 	.word	0x00000000
        /*0010*/ 	.short	0x0001
        /*0012*/ 	.short	0x0008
        /*0014*/ 	.byte	0x00, 0xf0, 0x41, 0x00


	//----- nvinfo : EIATTR_KPARAM_INFO
	.align		4
.L_78:
        /*0018*/ 	.byte	0x04, 0x17
        /*001a*/ 	.short	(.L_80 - .L_79)
.L_79:
        /*001c*/ 	.word	0x00000000
        /*0020*/ 	.short	0x0000
        /*0022*/ 	.short	0x0000
        /*0024*/ 	.byte	0x00, 0xf0, 0x21, 0x00


	//----- nvinfo : EIATTR_SPARSE_MMA_MASK
	.align		4
.L_80:
        /*0028*/ 	.byte	0x03, 0x50
        /*002a*/ 	.short	0x0000


	//----- nvinfo : EIATTR_MAXREG_COUNT
	.align		4
        /*002c*/ 	.byte	0x03, 0x1b
        /*002e*/ 	.short	0x00ff


	//----- nvinfo : EIATTR_MERCURY_ISA_VERSION
	.align		4
        /*0030*/ 	.byte	0x03, 0x5f
        /*0032*/ 	.short	0x0101


	//----- nvinfo : EIATTR_VRC_CTA_INIT_COUNT
	.align		4
        /*0034*/ 	.byte	0x02, 0x4a
	.zero		1
	.zero		1


	//----- nvinfo : EIATTR_EXIT_INSTR_OFFSETS
	.align		4
        /*0038*/ 	.byte	0x04, 0x1c
        /*003a*/ 	.short	(.L_82 - .L_81)


	//   ....[0]....
.L_81:
        /*003c*/ 	.word	0x00000140


	//   ....[1]....
        /*0040*/ 	.word	0x00000250


	//   ....[2]....
        /*0044*/ 	.word	0x000002b0


	//----- nvinfo : EIATTR_MAX_THREADS
	.align		4
.L_82:
        /*0048*/ 	.byte	0x04, 0x05
        /*004a*/ 	.short	(.L_84 - .L_83)
.L_83:
        /*004c*/ 	.word	0x00000100
        /*0050*/ 	.word	0x00000001
        /*0054*/ 	.word	0x00000001


	//----- nvinfo : EIATTR_CBANK_PARAM_SIZE
	.align		4
.L_84:
        /*0058*/ 	.byte	0x03, 0x19
        /*005a*/ 	.short	0x0018


	//----- nvinfo : EIATTR_PARAM_CBANK
	.align		4
        /*005c*/ 	.byte	0x04, 0x0a
        /*005e*/ 	.short	(.L_86 - .L_85)
	.align		4
.L_85:
        /*0060*/ 	.word	index@(.nv.constant0._ZN3cub18CUB_300001_SM_10006detail8for_each13static_kernelINS2_12policy_hub_t12policy_500_tElNS2_12op_wrapper_tIl20SetInitialErrorLevelIfjEN6thrust24THRUST_300001_SM_1000_NS17counting_iteratorIjNSA_11use_defaultESC_SC_EEEEEEvT0_T1_)
        /*0064*/ 	.short	0x0380
        /*0066*/ 	.short	0x0018


	//----- nvinfo : EIATTR_SW_WAR
	.align		4
.L_86:
        /*0068*/ 	.byte	0x04, 0x36
        /*006a*/ 	.short	(.L_88 - .L_87)
.L_87:
        /*006c*/ 	.word	0x00000008
.L_88:


//--------------------- .nv.info._ZN3cub18CUB_300001_SM_10006detail11EmptyKernelIvEEvv --------------------------
	.section	.nv.info._ZN3cub18CUB_300001_SM_10006detail11EmptyKernelIvEEvv,"",@"SHT_CUDA_INFO"
	.sectionflags	@""
	.align	4


	//----- nvinfo : EIATTR_CUDA_API_VERSION
	.align		4
        /*0000*/ 	.byte	0x04, 0x37
        /*0002*/ 	.short	(.L_90 - .L_89)
.L_89:
        /*0004*/ 	.word	0x00000082


	//----- nvinfo : EIATTR_SPARSE_MMA_MASK
	.align		4
.L_90:
        /*0008*/ 	.byte	0x03, 0x50
        /*000a*/ 	.short	0x0000


	//----- nvinfo : EIATTR_MAXREG_COUNT
	.align		4
        /*000c*/ 	.byte	0x03, 0x1b
        /*000e*/ 	.short	0x00ff


	//----- nvinfo : EIATTR_MERCURY_ISA_VERSION
	.align		4
        /*0010*/ 	.byte	0x03, 0x5f
        /*0012*/ 	.short	0x0101


	//----- nvinfo : EIATTR_VRC_CTA_INIT_COUNT
	.align		4
        /*0014*/ 	.byte	0x02, 0x4a
	.zero		1
	.zero		1


	//----- nvinfo : EIATTR_EXIT_INSTR_OFFSETS
	.align		4
        /*0018*/ 	.byte	0x04, 0x1c
        /*001a*/ 	.short	(.L_92 - .L_91)


	//   ....[0]....
.L_91:
        /*001c*/ 	.word	0x00000010


	//----- nvinfo : EIATTR_SW_WAR
	.align		4
.L_92:
        /*0020*/ 	.byte	0x04, 0x36
        /*0022*/ 	.short	(.L_94 - .L_93)
.L_93:
        /*0024*/ 	.word	0x00000008
.L_94:


//--------------------- .nv.callgraph             --------------------------
	.section	.nv.callgraph,"",@"SHT_CUDA_CALLGRAPH"
	.align	4
	.sectionentsize	8
	.align		4
        /*0000*/ 	.word	0x00000000
	.align		4
        /*0004*/ 	.word	0xffffffff
	.align		4
        /*0008*/ 	.word	0x00000000
	.align		4
        /*000c*/ 	.word	0xfffffffe
	.align		4
        /*0010*/ 	.word	0x00000000
	.align		4
        /*0014*/ 	.word	0xfffffffd
	.align		4
        /*0018*/ 	.word	0x00000000
	.align		4
        /*001c*/ 	.word	0xfffffffc


//--------------------- .nv.constant4             --------------------------
	.section	.nv.constant4,"a",@progbits
	.align	8
	.align		8
.nv.constant4:
        /*0000*/ 	.dword	_ZN34_INTERNAL_eb337185_4_k_cu_0f2399894cuda3std3__45__cpo5beginE
	.align		8
        /*0008*/ 	.dword	_ZN34_INTERNAL_eb337185_4_k_cu_0f2399894cuda3std3__45__cpo3endE
	.align		8
        /*0010*/ 	.dword	_ZN34_INTERNAL_eb337185_4_k_cu_0f2399894cuda3std3__45__cpo6cbeginE
	.align		8
        /*0018*/ 	.dword	_ZN34_INTERNAL_eb337185_4_k_cu_0f2399894cuda3std3__45__cpo4cendE
	.align		8
        /*0020*/ 	.dword	_ZN34_INTERNAL_eb337185_4_k_cu_0f2399894cuda3std3__45__cpo6rbeginE
	.align		8
        /*0028*/ 	.dword	_ZN34_INTERNAL_eb337185_4_k_cu_0f2399894cuda3std3__45__cpo4rendE
	.align		8
        /*0030*/ 	.dword	_ZN34_INTERNAL_eb337185_4_k_cu_0f2399894cuda3std3__45__cpo7crbeginE
	.align		8
        /*0038*/ 	.dword	_ZN34_INTERNAL_eb337185_4_k_cu_0f2399894cuda3std3__45__cpo5crendE
	.align		8
        /*0040*/ 	.dword	_ZN34_INTERNAL_eb337185_4_k_cu_0f2399894cuda3std3__436_GLOBAL__N__eb337185_4_k_cu_0f2399896ignoreE
	.align		8
        /*0048*/ 	.dword	_ZN34_INTERNAL_eb337185_4_k_cu_0f2399894cuda3std3__419piecewise_constructE
	.align		8
        /*0050*/ 	.dword	_ZN34_INTERNAL_eb337185_4_k_cu_0f2399894cuda3std3__48in_placeE
	.align		8
        /*0058*/ 	.dword	_ZN34_INTERNAL_eb337185_4_k_cu_0f2399894cuda3std3__420unreachable_sentinelE
	.align		8
        /*0060*/ 	.dword	_ZN34_INTERNAL_eb337185_4_k_cu_0f2399894cuda3std3__47nulloptE
	.align		8
        /*0068*/ 	.dword	_ZN34_INTERNAL_eb337185_4_k_cu_0f2399894cuda3std6ranges3__45__cpo4swapE
	.align		8
        /*0070*/ 	.dword	_ZN34_INTERNAL_eb337185_4_k_cu_0f2399894cuda3std6ranges3__45__cpo9iter_moveE
	.align		8
        /*0078*/ 	.dword	_ZN34_INTERNAL_eb337185_4_k_cu_0f2399894cuda3std6ranges3__45__cpo5beginE
	.align		8
        /*0080*/ 	.dword	_ZN34_INTERNAL_eb337185_4_k_cu_0f2399894cuda3std6ranges3__45__cpo3endE
	.align		8
        /*0088*/ 	.dword	_ZN34_INTERNAL_eb337185_4_k_cu_0f2399894cuda3std6ranges3__45__cpo6cbeginE
	.align		8
        /*0090*/ 	.dword	_ZN34_INTERNAL_eb337185_4_k_cu_0f2399894cuda3std6ranges3__45__cpo4cendE
	.align		8
        /*0098*/ 	.dword	_ZN34_INTERNAL_eb337185_4_k_cu_0f2399894cuda3std6ranges3__45__cpo7advanceE
	.align		8
        /*00a0*/ 	.dword	_ZN34_INTERNAL_eb337185_4_k_cu_0f2399894cuda3std6ranges3__45__cpo9iter_swapE
	.align		8
        /*00a8*/ 	.dword	_ZN34_INTERNAL_eb337185_4_k_cu_0f2399894cuda3std6ranges3__45__cpo4nextE
	.align		8
        /*00b0*/ 	.dword	_ZN34_INTERNAL_eb337185_4_k_cu_0f2399894cuda3std6ranges3__45__cpo4prevE
	.align		8
        /*00b8*/ 	.dword	_ZN34_INTERNAL_eb337185_4_k_cu_0f2399894cuda3std6ranges3__45__cpo4dataE
	.align		8
        /*00c0*/ 	.dword	_ZN34_INTERNAL_eb337185_4_k_cu_0f2399894cuda3std6ranges3__45__cpo5cdataE
	.align		8
        /*00c8*/ 	.dword	_ZN34_INTERNAL_eb337185_4_k_cu_0f2399894cuda3std6ranges3__45__cpo4sizeE
	.align		8
        /*00d0*/ 	.dword	_ZN34_INTERNAL_eb337185_4_k_cu_0f2399894cuda3std6ranges3__45__cpo5ssizeE
	.align		8
        /*00d8*/ 	.dword	_ZN34_INTERNAL_eb337185_4_k_cu_0f2399894cuda3std6ranges3__45__cpo8distanceE
	.align		8
        /*00e0*/ 	.dword	_ZN34_INTERNAL_eb337185_4_k_cu_0f2399896thrust24THRUST_300001_SM_1000_NS6system6detail10sequential3seqE
	.align		8
        /*00e8*/ 	.dword	_ZN34_INTERNAL_eb337185_4_k_cu_0f2399896thrust24THRUST_300001_SM_1000_NS12placeholders2_1E
	.align		8
        /*00f0*/ 	.dword	_ZN34_INTERNAL_eb337185_4_k_cu_0f2399896thrust24THRUST_300001_SM_1000_NS12placeholders2_2E
	.align		8
        /*00f8*/ 	.dword	_ZN34_INTERNAL_eb337185_4_k_cu_0f2399896thrust24THRUST_300001_SM_1000_NS12placeholders2_3E
	.align		8
        /*0100*/ 	.dword	_ZN34_INTERNAL_eb337185_4_k_cu_0f2399896thrust24THRUST_300001_SM_1000_NS12placeholders2_4E
	.align		8
        /*0108*/ 	.dword	_ZN34_INTERNAL_eb337185_4_k_cu_0f2399896thrust24THRUST_300001_SM_1000_NS12placeholders2_5E
	.align		8
        /*0110*/ 	.dword	_ZN34_INTERNAL_eb337185_4_k_cu_0f2399896thrust24THRUST_300001_SM_1000_NS12placeholders2_6E
	.align		8
        /*0118*/ 	.dword	_ZN34_INTERNAL_eb337185_4_k_cu_0f2399896thrust24THRUST_300001_SM_1000_NS12placeholders2_7E
	.align		8
        /*0120*/ 	.dword	_ZN34_INTERNAL_eb337185_4_k_cu_0f2399896thrust24THRUST_300001_SM_1000_NS12placeholders2_8E
	.align		8
        /*0128*/ 	.dword	_ZN34_INTERNAL_eb337185_4_k_cu_0f2399896thrust24THRUST_300001_SM_1000_NS12placeholders2_9E
	.align		8
        /*0130*/ 	.dword	_ZN34_INTERNAL_eb337185_4_k_cu_0f2399896thrust24THRUST_300001_SM_1000_NS12placeholders3_10E


//--------------------- .text._ZN3cub18CUB_300001_SM_10006detail8for_each13static_kernelINS2_12policy_hub_t12policy_500_tElNS2_12op_wrapper_tIl18FindErrorForMagicsIfjLj2EEN6thrust24THRUST_300001_SM_1000_NS17counting_iteratorIjNSA_11use_defaultESC_SC_EEEEEEvT0_T1_ --------------------------
	.section	.text._ZN3cub18CUB_300001_SM_10006detail8for_each13static_kernelINS2_12policy_hub_t12policy_500_tElNS2_12op_wrapper_tIl18FindErrorForMagicsIfjLj2EEN6thrust24THRUST_300001_SM_1000_NS17counting_iteratorIjNSA_11use_defaultESC_SC_EEEEEEvT0_T1_,"ax",@progbits
	.align	128
        .global         _ZN3cub18CUB_300001_SM_10006detail8for_each13static_kernelINS2_12policy_hub_t12policy_500_tElNS2_12op_wrapper_tIl18FindErrorForMagicsIfjLj2EEN6thrust24THRUST_300001_SM_1000_NS17counting_iteratorIjNSA_11use_defaultESC_SC_EEEEEEvT0_T1_
        .type           _ZN3cub18CUB_300001_SM_10006detail8for_each13static_kernelINS2_12policy_hub_t12policy_500_tElNS2_12op_wrapper_tIl18FindErrorForMagicsIfjLj2EEN6thrust24THRUST_300001_SM_1000_NS17counting_iteratorIjNSA_11use_defaultESC_SC_EEEEEEvT0_T1_,@function
        .size           _ZN3cub18CUB_300001_SM_10006detail8for_each13static_kernelINS2_12policy_hub_t12policy_500_tElNS2_12op_wrapper_tIl18FindErrorForMagicsIfjLj2EEN6thrust24THRUST_300001_SM_1000_NS17counting_iteratorIjNSA_11use_defaultESC_SC_EEEEEEvT0_T1_,(.L_x_38 - _ZN3cub18CUB_300001_SM_10006detail8for_each13static_kernelINS2_12policy_hub_t12policy_500_tElNS2_12op_wrapper_tIl18FindErrorForMagicsIfjLj2EEN6thrust24THRUST_300001_SM_1000_NS17counting_iteratorIjNSA_11use_defaultESC_SC_EEEEEEvT0_T1_)
        .other          _ZN3cub18CUB_300001_SM_10006detail8for_each13static_kernelINS2_12policy_hub_t12policy_500_tElNS2_12op_wrapper_tIl18FindErrorForMagicsIfjLj2EEN6thrust24THRUST_300001_SM_1000_NS17counting_iteratorIjNSA_11use_defaultESC_SC_EEEEEEvT0_T1_,@"STO_CUDA_ENTRY STV_DEFAULT"
_ZN3cub18CUB_300001_SM_10006detail8for_each13static_kernelINS2_12policy_hub_t12policy_500_tElNS2_12op_wrapper_tIl18FindErrorForMagicsIfjLj2EEN6thrust24THRUST_300001_SM_1000_NS17counting_iteratorIjNSA_11use_defaultESC_SC_EEEEEEvT0_T1_:
.text._ZN3cub18CUB_300001_SM_10006detail8for_each13static_kernelINS2_12policy_hub_t12policy_500_tElNS2_12op_wrapper_tIl18FindErrorForMagicsIfjLj2EEN6thrust24THRUST_300001_SM_1000_NS17counting_iteratorIjNSA_11use_defaultESC_SC_EEEEEEvT0_T1_:
[----:B------:R-:W-:Y:S08]  /*0000*/  LDC R1, c[0x0][0x37c] ;  /* 0x0000df00ff017b82 */ /* 0x000ff00000000800 */
[----:B------:R-:W0:Y:S01]  /*0010*/  S2UR UR4, SR_CTAID.X ;  /* 0x00000000000479c3 */ /* 0x000e220000002500 */
[----:B------:R-:W1:Y:S01]  /*0020*/  LDCU.64 UR6, c[0x0][0x380] ;  /* 0x00007000ff0677ac */ /* 0x000e620008000a00 */
[----:B------:R-:W2:Y:S01]  /*0030*/  LDCU.64 UR8, c[0x0][0x358] ;  /* 0x00006b00ff0877ac */ /* 0x000ea20008000a00 */
[----:B0-----:R-:W-:-:S04]  /*0040*/  UIMAD.WIDE.U32 UR4, UR4, 0x200, URZ ;  /* 0x00000200040478a5 */ /* 0x001fc8000f8e00ff */
[----:B-1----:R-:W-:-:S04]  /*0050*/  UIADD3 UR6, UP0, UPT, -UR4, UR6, URZ ;  /* 0x0000000604067290 */ /* 0x002fc8000ff1e1ff */
[----:B------:R-:W-:Y:S02]  /*0060*/  UIADD3.X UR7, UPT, UPT, ~UR5, UR7, URZ, UP0, !UPT ;  /* 0x0000000705077290 */ /* 0x000fe400087fe5ff */
[----:B------:R-:W-:-:S04]  /*0070*/  UISETP.GE.U32.AND UP0, UPT, UR6, 0x200, UPT ;  /* 0x000002000600788c */ /* 0x000fc8000bf06070 */
[----:B------:R-:W-:-:S09]  /*0080*/  UISETP.GE.AND.EX UP0, UPT, UR7, URZ, UPT, UP0 ;  /* 0x000000ff0700728c */ /* 0x000fd2000bf06300 */
[----:B--2---:R-:W-:Y:S05]  /*0090*/  BRA.U !UP0, `(.L_x_0) ;  /* 0x0000000508f87547 */ /* 0x004fea000b800000 */
[----:B------:R-:W0:Y:S01]  /*00a0*/  S2R R13, SR_TID.X ;  /* 0x00000000000d7919 */ /* 0x000e220000002100 */
[----:B------:R-:W0:Y:S01]  /*00b0*/  LDC R0, c[0x0][0x388] ;  /* 0x0000e200ff007b82 */ /* 0x000e220000000800 */
[----:B------:R-:W1:Y:S01]  /*00c0*/  LDCU UR5, c[0x0][0x390] ;  /* 0x00007200ff0577ac */ /* 0x000e620008000800 */
[----:B------:R-:W-:Y:S01]  /*00d0*/  HFMA2 R11, -RZ, RZ, 0, 0 ;  /* 0x00000000ff0b7431 */ /* 0x000fe200000001ff */
[----:B------:R-:W-:Y:S01]  /*00e0*/  MOV R10, 0x3a83126f ;  /* 0x3a83126f000a7802 */ /* 0x000fe20000000f00 */
[----:B------:R-:W-:Y:S02]  /*00f0*/  HFMA2 R7, -RZ, RZ, 1.828125, 806.5 ;  /* 0x3f50624dff077431 */ /* 0x000fe400000001ff */
[----:B------:R-:W-:Y:S01]  /*0100*/  IMAD.MOV.U32 R6, RZ, RZ, -0x20000000 ;  /* 0xe0000000ff067424 */ /* 0x000fe200078e00ff */
[----:B0-----:R-:W-:-:S04]  /*0110*/  IADD3 R13, PT, PT, R13, UR4, R0 ;  /* 0x000000040d0d7c10 */ /* 0x001fc8000fffe000 */
[----:B-1----:R-:W-:-:S04]  /*0120*/  IADD3 R12, PT, PT, R13, UR5, RZ ;  /* 0x000000050d0c7c10 */ /* 0x002fc8000fffe0ff */
[----:B------:R-:W-:-:S07]  /*0130*/  IADD3 R9, PT, PT, R12, 0x1f800000, RZ ;  /* 0x1f8000000c097810 */ /* 0x000fce0007ffe0ff */
.L_x_5:
[----:B------:R-:W-:Y:S01]  /*0140*/  FMUL R3, R10, R10 ;  /* 0x0000000a0a037220 */ /* 0x000fe20000400000 */
[----:B------:R-:W-:Y:S04]  /*0150*/  BSSY.RECONVERGENT B0, `(.L_x_1) ;  /* 0x0000013000007945 */ /* 0x000fe80003800200 */
[----:B------:R-:W-:-:S05]  /*0160*/  LEA.HI R8, R3, R9, RZ, 0x1f ;  /* 0x0000000903087211 */ /* 0x000fca00078ff8ff */
[C---:B------:R-:W-:Y:S01]  /*0170*/  FFMA R3, R8.reuse, R8, -R3 ;  /* 0x0000000808037223 */ /* 0x040fe20000000803 */
[----:B------:R-:W-:-:S03]  /*0180*/  FADD R0, R8, R8 ;  /* 0x0000000808007221 */ /* 0x000fc60000000000 */
[----:B------:R-:W-:Y:S01]  /*0190*/  FADD R3, R3, R3 ;  /* 0x0000000303037221 */ /* 0x000fe20000000000 */
[----:B------:R-:W-:-:S04]  /*01a0*/  FADD R2, R0, R0 ;  /* 0x0000000000027221 */ /* 0x000fc80000000000 */
[C---:B------:R-:W-:Y:S01]  /*01b0*/  FFMA R4, R0.reuse, R2, -R3 ;  /* 0x0000000200047223 */ /* 0x040fe20000000803 */
[----:B------:R-:W-:-:S03]  /*01c0*/  FMUL R3, R0, R3 ;  /* 0x0000000300037220 */ /* 0x000fc60000400000 */
[----:B------:R-:W0:Y:S08]  /*01d0*/  MUFU.RCP R2, R4 ;  /* 0x0000000400027308 */ /* 0x000e300000001000 */
[----:B------:R-:W1:Y:S01]  /*01e0*/  FCHK P0, R3, R4 ;  /* 0x0000000403007302 */ /* 0x000e620000000000 */
[----:B0-----:R-:W-:-:S04]  /*01f0*/  FFMA R5, -R4, R2, 1 ;  /* 0x3f80000004057423 */ /* 0x001fc80000000102 */
[----:B------:R-:W-:-:S04]  /*0200*/  FFMA R2, R2, R5, R2 ;  /* 0x0000000502027223 */ /* 0x000fc80000000002 */
[----:B------:R-:W-:-:S04]  /*0210*/  FFMA R5, R3, R2, RZ ;  /* 0x0000000203057223 */ /* 0x000fc800000000ff */
[----:B------:R-:W-:-:S04]  /*0220*/  FFMA R0, -R4, R5, R3 ;  /* 0x0000000504007223 */ /* 0x000fc80000000103 */
[----:B------:R-:W-:Y:S01]  /*0230*/  FFMA R0, R2, R0, R5 ;  /* 0x0000000002007223 */ /* 0x000fe20000000005 */
[----:B-1----:R-:W-:Y:S06]  /*0240*/  @!P0 BRA `(.L_x_2) ;  /* 0x00000000000c8947 */ /* 0x002fec0003800000 */
[----:B------:R-:W-:Y:S02]  /*0250*/  MOV R0, R4 ;  /* 0x0000000400007202 */ /* 0x000fe40000000f00 */
[----:B------:R-:W-:-:S07]  /*0260*/  MOV R2, 0x280 ;  /* 0x0000028000027802 */ /* 0x000fce0000000f00 */
[----:B------:R-:W-:Y:S05]  /*0270*/  CALL.REL.NOINC `($__internal_0_$__cuda_sm3x_div_rn_noftz_f32_slowpath) ;  /* 0x0000000c00ac7944 */ /* 0x000fea0003c00000 */
.L_x_2:
[----:B------:R-:W-:Y:S05]  /*0280*/  BSYNC.RECONVERGENT B0 ;  /* 0x0000000000007941 */ /* 0x000fea0003800200 */
.L_x_1:
[----:B------:R-:W0:Y:S01]  /*0290*/  MUFU.RCP R5, R10 ;  /* 0x0000000a00057308 */ /* 0x000e220000001000 */
[----:B------:R-:W-:Y:S01]  /*02a0*/  FADD R3, R8, -R0 ;  /* 0x8000000008037221 */ /* 0x000fe20000000000 */
[----:B------:R-:W-:Y:S03]  /*02b0*/  BSSY.RECONVERGENT B0, `(.L_x_3) ;  /* 0x000000c000007945 */ /* 0x000fe60003800200 */
[----:B------:R-:W-:-:S04]  /*02c0*/  FADD R3, R3, -R10 ;  /* 0x8000000a03037221 */ /* 0x000fc80000000000 */
[----:B------:R-:W1:Y:S01]  /*02d0*/  FCHK P0, R3, R10 ;  /* 0x0000000a03007302 */ /* 0x000e620000000000 */
[----:B0-----:R-:W-:-:S04]  /*02e0*/  FFMA R0, R5, -R10, 1 ;  /* 0x3f80000005007423 */ /* 0x001fc8000000080a */
[----:B------:R-:W-:-:S04]  /*02f0*/  FFMA R0, R5, R0, R5 ;  /* 0x0000000005007223 */ /* 0x000fc80000000005 */
[----:B------:R-:W-:-:S04]  /*0300*/  FFMA R5, R3, R0, RZ ;  /* 0x0000000003057223 */ /* 0x000fc800000000ff */
[----:B------:R-:W-:-:S04]  /*0310*/  FFMA R2, R5, -R10, R3 ;  /* 0x8000000a05027223 */ /* 0x000fc80000000003 */
[----:B------:R-:W-:Y:S01]  /*0320*/  FFMA R0, R0, R2, R5 ;  /* 0x0000000200007223 */ /* 0x000fe20000000005 */
[----:B-1----:R-:W-:Y:S06]  /*0330*/  @!P0 BRA `(.L_x_4) ;  /* 0x00000000000c8947 */ /* 0x002fec0003800000 */
[----:B------:R-:W-:Y:S01]  /*0340*/  IMAD.MOV.U32 R0, RZ, RZ, R10 ;  /* 0x000000ffff007224 */ /* 0x000fe200078e000a */
[----:B------:R-:W-:-:S07]  /*0350*/  MOV R2, 0x370 ;  /* 0x0000037000027802 */ /* 0x000fce0000000f00 */
[----:B------:R-:W-:Y:S05]  /*0360*/  CALL.REL.NOINC `($__internal_0_$__cuda_sm3x_div_rn_noftz_f32_slowpath) ;  /* 0x0000000c00707944 */ /* 0x000fea0003c00000 */
.L_x_4:
[----:B------:R-:W-:Y:S05]  /*0370*/  BSYNC.RECONVERGENT B0 ;  /* 0x0000000000007941 */ /* 0x000fea0003800200 */
.L_x_3:
[----:B------:R-:W-:Y:S01]  /*0380*/  UMOV UR4, 0xd2f1a9fc ;  /* 0xd2f1a9fc00047882 */ /* 0x000fe20000000000 */
[----:B------:R-:W-:Y:S01]  /*0390*/  UMOV UR5, 0x3f50624d ;  /* 0x3f50624d00057882 */ /* 0x000fe20000000000 */
[----:B------:R-:W-:Y:S01]  /*03a0*/  FMNMX R11, |R0|, R11, !PT ;  /* 0x0000000b000b7209 */ /* 0x000fe20007800200 */
[----:B------:R-:W-:Y:S01]  /*03b0*/  DADD R2, R6, UR4 ;  /* 0x0000000406027e29 */ /* 0x000fe20008000000 */
[----:B------:R-:W-:Y:S01]  /*03c0*/  UMOV UR4, 0x36e2eb1c ;  /* 0x36e2eb1c00047882 */ /* 0x000fe20000000000 */
[----:B------:R-:W-:-:S04]  /*03d0*/  UMOV UR5, 0x4010001a ;  /* 0x4010001a00057882 */ /* 0x000fc80000000000 */
[----:B------:R-:W0:Y:S08]  /*03e0*/  F2F.F32.F64 R10, R2 ;  /* 0x00000002000a7310 */ /* 0x000e300000301000 */
[----:B0-----:R-:W0:Y:S02]  /*03f0*/  F2F.F64.F32 R6, R10 ;  /* 0x0000000a00067310 */ /* 0x001e240000201800 */
[----:B0-----:R-:W-:-:S14]  /*0400*/  DSETP.GEU.AND P0, PT, R6, UR4, PT ;  /* 0x0000000406007e2a */ /* 0x001fdc000bf0e000 */
[----:B------:R-:W-:Y:S05]  /*0410*/  @!P0 BRA `(.L_x_5) ;  /* 0xfffffffc00488947 */ /* 0x000fea000383ffff */
[----:B------:R-:W0:Y:S02]  /*0420*/  LDC.64 R2, c[0x0][0x398] ;  /* 0x0000e600ff027b82 */ /* 0x000e240000000a00 */
[----:B0-----:R-:W-:-:S05]  /*0430*/  IMAD.WIDE.U32 R2, R13, 0x4, R2 ;  /* 0x000000040d027825 */ /* 0x001fca00078e0002 */
[----:B------:R-:W2:Y:S01]  /*0440*/  LDG.E R0, desc[UR8][R2.64] ;  /* 0x0000000802007981 */ /* 0x000ea2000c1e1900 */
[----:B------:R-:W-:Y:S01]  /*0450*/  IADD3 R12, PT, PT, R12, 0x1f800100, RZ ;  /* 0x1f8001000c0c7810 */ /* 0x000fe20007ffe0ff */
[----:B------:R-:W-:Y:S01]  /*0460*/  IMAD.MOV.U32 R7, RZ, RZ, 0x3a83126f ;  /* 0x3a83126fff077424 */ /* 0x000fe200078e00ff */
[----:B------:R-:W-:Y:S02]  /*0470*/  MOV R8, RZ ;  /* 0x000000ff00087202 */ /* 0x000fe40000000f00 */
[----:B------:R-:W-:Y:S02]  /*0480*/  MOV R18, 0xe0000000 ;  /* 0xe000000000127802 */ /* 0x000fe40000000f00 */
[----:B------:R-:W-:Y:S02]  /*0490*/  MOV R19, 0x3f50624d ;  /* 0x3f50624d00137802 */ /* 0x000fe40000000f00 */
[----:B--2---:R-:W-:-:S13]  /*04a0*/  FSETP.GEU.AND P0, PT, R11, R0, PT ;  /* 0x000000000b00720b */ /* 0x004fda0003f0e000 */
[----:B------:R-:W0:Y:S01]  /*04b0*/  @!P0 LDC.64 R4, c[0x0][0x3a0] ;  /* 0x0000e800ff048b82 */ /* 0x000e220000000a00 */
[----:B------:R1:W-:Y:S01]  /*04c0*/  @!P0 STG.E desc[UR8][R2.64], R11 ;  /* 0x0000000b02008986 */ /* 0x0003e2000c101908 */
[C---:B0-----:R-:W-:Y:S01]  /*04d0*/  @!P0 IMAD.WIDE.U32 R4, R13.reuse, 0x4, R4 ;  /* 0x000000040d048825 */ /* 0x041fe200078e0004 */
[----:B------:R-:W-:-:S04]  /*04e0*/  IADD3 R13, PT, PT, R13, 0x100, RZ ;  /* 0x000001000d0d7810 */ /* 0x000fc80007ffe0ff */
[----:B------:R1:W-:Y:S03]  /*04f0*/  @!P0 STG.E desc[UR8][R4.64], R9 ;  /* 0x0000000904008986 */ /* 0x0003e6000c101908 */
.L_x_10:
[----:B-1----:R-:W-:Y:S01]  /*0500*/  FMUL R3, R7, R7 ;  /* 0x0000000707037220 */ /* 0x002fe20000400000 */
        /* <DEDUP_REMOVED lines=19> */
.L_x_7:
[----:B------:R-:W-:Y:S05]  /*0640*/  BSYNC.RECONVERGENT B0 ;  /* 0x0000000000007941 */ /* 0x000fea0003800200 */
.L_x_6:
        /* <DEDUP_REMOVED lines=14> */
.L_x_9:
[----:B------:R-:W-:Y:S05]  /*0730*/  BSYNC.RECONVERGENT B0 ;  /* 0x0000000000007941 */ /* 0x000fea0003800200 */
.L_x_8:
        /* <DEDUP_REMOVED lines=12> */
[----:B------:R-:W2:Y:S02]  /*0800*/  LDG.E R5, desc[UR8][R2.64] ;  /* 0x0000000802057981 */ /* 0x000ea4000c1e1900 */
[----:B--2---:R-:W-:-:S13]  /*0810*/  FSETP.GEU.AND P0, PT, R8, R5, PT ;  /* 0x000000050800720b */ /* 0x004fda0003f0e000 */
[----:B------:R-:W-:Y:S05]  /*0820*/  @P0 EXIT ;  /* 0x000000000000094d */ /* 0x000fea0003800000 */
[----:B------:R-:W0:Y:S01]  /*0830*/  LDC.64 R4, c[0x0][0x3a0] ;  /* 0x0000e800ff047b82 */ /* 0x000e220000000a00 */
[----:B------:R-:W-:Y:S01]  /*0840*/  STG.E desc[UR8][R2.64], R8 ;  /* 0x0000000802007986 */ /* 0x000fe2000c101908 */
[----:B0-----:R-:W-:-:S05]  /*0850*/  IMAD.WIDE.U32 R4, R13, 0x4, R4 ;  /* 0x000000040d047825 */ /* 0x001fca00078e0004 */
[----:B------:R-:W-:Y:S01]  /*0860*/  STG.E desc[UR8][R4.64], R12 ;  /* 0x0000000c04007986 */ /* 0x000fe2000c101908 */
[----:B------:R-:W-:Y:S05]  /*0870*/  EXIT ;  /* 0x000000000000794d */ /* 0x000fea0003800000 */
.L_x_0:
[----:B------:R-:W0:Y:S01]  /*0880*/  S2R R11, SR_TID.X ;  /* 0x00000000000b7919 */ /* 0x000e220000002100 */
[----:B------:R-:W-:Y:S01]  /*0890*/  USHF.R.S32.HI UR10, URZ, 0x1f, UR6 ;  /* 0x0000001fff0a7899 */ /* 0x000fe20008011406 */
[----:B------:R-:W-:Y:S01]  /*08a0*/  BSSY.RECONVERGENT B0, `(.L_x_11) ;  /* 0x0000045000007945 */ /* 0x000fe20003800200 */
[----:B------:R-:W1:Y:S01]  /*08b0*/  LDCU UR5, c[0x0][0x388] ;  /* 0x00007100ff0577ac */ /* 0x000e620008000800 */
[----:B------:R-:W2:Y:S03]  /*08c0*/  LDCU UR7, c[0x0][0x390] ;  /* 0x00007200ff0777ac */ /* 0x000ea60008000800 */
[----:B------:R-:W-:Y:S01]  /*08d0*/  MOV R0, UR10 ;  /* 0x0000000a00007c02 */ /* 0x000fe20008000f00 */
[----:B-1----:R-:W-:Y:S02]  /*08e0*/  UIADD3 UR4, UPT, UPT, UR4, UR5, URZ ;  /* 0x0000000504047290 */ /* 0x002fe4000fffe0ff */
[----:B--2---:R-:W-:Y:S01]  /*08f0*/  UIADD3 UR5, UPT, UPT, UR7, 0x1f800000, URZ ;  /* 0x1f80000007057890 */ /* 0x004fe2000fffe0ff */
[----:B0-----:R-:W-:-:S04]  /*0900*/  ISETP.LT.U32.AND P0, PT, R11, UR6, PT ;  /* 0x000000060b007c0c */ /* 0x001fc8000bf01070 */
[----:B------:R-:W-:-:S13]  /*0910*/  ISETP.GT.AND.EX P0, PT, R0, RZ, PT, P0 ;  /* 0x000000ff0000720c */ /* 0x000fda0003f04300 */
[----:B------:R-:W-:Y:S05]  /*0920*/  @!P0 BRA `(.L_x_12) ;  /* 0x0000000000f08947 */ /* 0x000fea0003800000 */
[----:B------:R-:W-:Y:S01]  /*0930*/  IADD3 R10, PT, PT, R11, UR4, RZ ;  /* 0x000000040b0a7c10 */ /* 0x000fe2000fffe0ff */
[----:B------:R-:W-:Y:S01]  /*0940*/  HFMA2 R12, -RZ, RZ, -512, 0 ;  /* 0xe0000000ff0c7431 */ /* 0x000fe200000001ff */
[----:B------:R-:W-:Y:S01]  /*0950*/  MOV R9, RZ ;  /* 0x000000ff00097202 */ /* 0x000fe20000000f00 */
[----:B------:R-:W-:Y:S01]  /*0960*/  IMAD.MOV.U32 R8, RZ, RZ, 0x3a83126f ;  /* 0x3a83126fff087424 */ /* 0x000fe200078e00ff */
[----:B------:R-:W-:Y:S02]  /*0970*/  MOV R13, 0x3f50624d ;  /* 0x3f50624d000d7802 */ /* 0x000fe40000000f00 */
[----:B------:R-:W-:-:S07]  /*0980*/  IADD3 R7, PT, PT, R10, UR5, RZ ;  /* 0x000000050a077c10 */ /* 0x000fce000fffe0ff */
.L_x_17:
        /* <DEDUP_REMOVED lines=17> */
[----:B------:R-:W-:Y:S01]  /*0aa0*/  IMAD.MOV.U32 R0, RZ, RZ, R4 ;  /* 0x000000ffff007224 */ /* 0x000fe200078e0004 */
[----:B------:R-:W-:-:S07]  /*0ab0*/  MOV R2, 0xad0 ;  /* 0x00000ad000027802 */ /* 0x000fce0000000f00 */
[----:B------:R-:W-:Y:S05]  /*0ac0*/  CALL.REL.NOINC `($__internal_0_$__cuda_sm3x_div_rn_noftz_f32_slowpath) ;  /* 0x0000000400987944 */ /* 0x000fea0003c00000 */
.L_x_14:
[----:B------:R-:W-:Y:S05]  /*0ad0*/  BSYNC.RECONVERGENT B1 ;  /* 0x0000000000017941 */ /* 0x000fea0003800200 */
.L_x_13:
        /* <DEDUP_REMOVED lines=11> */
[----:B------:R-:W-:Y:S02]  /*0b90*/  MOV R0, R8 ;  /* 0x0000000800007202 */ /* 0x000fe40000000f00 */
[----:B------:R-:W-:-:S07]  /*0ba0*/  MOV R2, 0xbc0 ;  /* 0x00000bc000027802 */ /* 0x000fce0000000f00 */
[----:B------:R-:W-:Y:S05]  /*0bb0*/  CALL.REL.NOINC `($__internal_0_$__cuda_sm3x_div_rn_noftz_f32_slowpath) ;  /* 0x00000004005c7944 */ /* 0x000fea0003c00000 */
.L_x_16:
[----:B------:R-:W-:Y:S05]  /*0bc0*/  BSYNC.RECONVERGENT B1 ;  /* 0x0000000000017941 */ /* 0x000fea0003800200 */
.L_x_15:
        /* <DEDUP_REMOVED lines=14> */
[----:B------:R-:W0:Y:S01]  /*0cb0*/  @!P0 LDC.64 R4, c[0x0][0x3a0] ;  /* 0x0000e800ff048b82 */ /* 0x000e220000000a00 */
[----:B------:R1:W-:Y:S01]  /*0cc0*/  @!P0 STG.E desc[UR8][R2.64], R9 ;  /* 0x0000000902008986 */ /* 0x0003e2000c101908 */
[----:B0-----:R-:W-:-:S05]  /*0cd0*/  @!P0 IMAD.WIDE.U32 R4, R10, 0x4, R4 ;  /* 0x000000040a048825 */ /* 0x001fca00078e0004 */
[----:B------:R1:W-:Y:S02]  /*0ce0*/  @!P0 STG.E desc[UR8][R4.64], R7 ;  /* 0x0000000704008986 */ /* 0x0003e4000c101908 */
.L_x_12:
[----:B------:R-:W-:Y:S05]  /*0cf0*/  BSYNC.RECONVERGENT B0 ;  /* 0x0000000000007941 */ /* 0x000fea0003800200 */
.L_x_11:
[----:B------:R-:W-:Y:S02]  /*0d00*/  IADD3 R8, PT, PT, R11, 0x100, RZ ;  /* 0x000001000b087810 */ /* 0x000fe40007ffe0ff */
[----:B------:R-:W-:Y:S02]  /*0d10*/  MOV R0, UR10 ;  /* 0x0000000a00007c02 */ /* 0x000fe40008000f00 */
[----:B------:R-:W-:-:S04]  /*0d20*/  ISETP.LT.U32.AND P0, PT, R8, UR6, PT ;  /* 0x0000000608007c0c */ /* 0x000fc8000bf01070 */
[----:B------:R-:W-:-:S13]  /*0d30*/  ISETP.GT.AND.EX P0, PT, R0, RZ, PT, P0 ;  /* 0x000000ff0000720c */ /* 0x000fda0003f04300 */
[----:B------:R-:W-:Y:S05]  /*0d40*/  @!P0 EXIT ;  /* 0x000000000000894d */ /* 0x000fea0003800000 */
[----:B------:R-:W-:Y:S02]  /*0d50*/  VIADD R8, R8, UR4 ;  /* 0x0000000408087c36 */ /* 0x000fe40008000000 */
[----:B------:R-:W-:Y:S01]  /*0d60*/  HFMA2 R6, -RZ, RZ, 0.81396484375, 0.000785350799560546875 ;  /* 0x3a83126fff067431 */ /* 0x000fe200000001ff */
[----:B-1----:R-:W-:Y:S01]  /*0d70*/  MOV R7, RZ ;  /* 0x000000ff00077202 */ /* 0x002fe20000000f00 */
[----:B------:R-:W-:Y:S01]  /*0d80*/  IMAD.MOV.U32 R13, RZ, RZ, 0x3f50624d ;  /* 0x3f50624dff0d7424 */ /* 0x000fe200078e00ff */
[----:B------:R-:W-:Y:S02]  /*0d90*/  MOV R12, 0xe0000000 ;  /* 0xe0000000000c7802 */ /* 0x000fe40000000f00 */
[----:B------:R-:W-:-:S07]  /*0da0*/  IADD3 R9, PT, PT, R8, UR5, RZ ;  /* 0x0000000508097c10 */ /* 0x000fce000fffe0ff */
.L_x_22:
        /* <DEDUP_REMOVED lines=20> */
.L_x_19:
[----:B------:R-:W-:Y:S05]  /*0ef0*/  BSYNC.RECONVERGENT B0 ;  /* 0x0000000000007941 */ /* 0x000fea0003800200 */
.L_x_18:
        /* <DEDUP_REMOVED lines=14> */
.L_x_21:
[----:B------:R-:W-:Y:S05]  /*0fe0*/  BSYNC.RECONVERGENT B0 ;  /* 0x0000000000007941 */ /* 0x000fea0003800200 */
.L_x_20:
        /* <DEDUP_REMOVED lines=20> */
        .weak           $__internal_0_$__cuda_sm3x_div_rn_noftz_f32_slowpath
        .type           $__internal_0_$__cuda_sm3x_div_rn_noftz_f32_slowpath,@function
        .size           $__internal_0_$__cuda_sm3x_div_rn_noftz_f32_slowpath,(.L_x_38 - $__internal_0_$__cuda_sm3x_div_rn_noftz_f32_slowpath)
$__internal_0_$__cuda_sm3x_div_rn_noftz_f32_slowpath:
[----:B------:R-:W-:Y:S01]  /*1130*/  SHF.R.U32.HI R4, RZ, 0x17, R0 ;  /* 0x00000017ff047819 */ /* 0x000fe20000011600 */
[----:B------:R-:W-:Y:S01]  /*1140*/  BSSY.RECONVERGENT B2, `(.L_x_23) ;  /* 0x0000062000027945 */ /* 0x000fe20003800200 */
[----:B------:R-:W-:Y:S02]  /*1150*/  SHF.R.U32.HI R14, RZ, 0x17, R3 ;  /* 0x00000017ff0e7819 */ /* 0x000fe40000011603 */
[----:B------:R-:W-:Y:S02]  /*1160*/  LOP3.LUT R4, R4, 0xff, RZ, 0xc0, !PT ;  /* 0x000000ff04047812 */ /* 0x000fe400078ec0ff */
[----:B------:R-:W-:-:S03]  /*1170*/  LOP3.LUT R14, R14, 0xff, RZ, 0xc0, !PT ;  /* 0x000000ff0e0e7812 */ /* 0x000fc600078ec0ff */
[----:B------:R-:W-:Y:S01]  /*1180*/  VIADD R15, R4, 0xffffffff ;  /* 0xffffffff040f7836 */ /* 0x000fe20000000000 */
[----:B------:R-:W-:-:S04]  /*1190*/  IADD3 R16, PT, PT, R14, -0x1, RZ ;  /* 0xffffffff0e107810 */ /* 0x000fc80007ffe0ff */
[----:B------:R-:W-:-:S04]  /*11a0*/  ISETP.GT.U32.AND P0, PT, R15, 0xfd, PT ;  /* 0x000000fd0f00780c */ /* 0x000fc80003f04070 */
[----:B------:R-:W-:-:S13]  /*11b0*/  ISETP.GT.U32.OR P0, PT, R16, 0xfd, P0 ;  /* 0x000000fd1000780c */ /* 0x000fda0000704470 */
[----:B------:R-:W-:Y:S01]  /*11c0*/  @!P0 MOV R5, RZ ;  /* 0x000000ff00058202 */ /* 0x000fe20000000f00 */
[----:B------:R-:W-:Y:S06]  /*11d0*/  @!P0 BRA `(.L_x_24) ;  /* 0x00000000005c8947 */ /* 0x000fec0003800000 */
[----:B------:R-:W-:Y:S02]  /*11e0*/  FSETP.GTU.FTZ.AND P0, PT, |R3|, +INF , PT ;  /* 0x7f8000000300780b */ /* 0x000fe40003f1c200 */
[----:B------:R-:W-:-:S04]  /*11f0*/  FSETP.GTU.FTZ.AND P1, PT, |R0|, +INF , PT ;  /* 0x7f8000000000780b */ /* 0x000fc80003f3c200 */
[----:B------:R-:W-:-:S13]  /*1200*/  PLOP3.LUT P0, PT, P0, P1, PT, 0xf8, 0x8f ;  /* 0x00000000008f781c */ /* 0x000fda0000703f70 */
[----:B------:R-:W-:Y:S05]  /*1210*/  @P0 BRA `(.L_x_25) ;  /* 0x00000004004c0947 */ /* 0x000fea0003800000 */
[----:B------:R-:W-:-:S13]  /*1220*/  LOP3.LUT P0, RZ, R0, 0x7fffffff, R3, 0xc8, !PT ;  /* 0x7fffffff00ff7812 */ /* 0x000fda000780c803 */
[----:B------:R-:W-:Y:S05]  /*1230*/  @!P0 BRA `(.L_x_26) ;  /* 0x00000004003c8947 */ /* 0x000fea0003800000 */
[C---:B------:R-:W-:Y:S02]  /*1240*/  FSETP.NEU.FTZ.AND P2, PT, |R3|.reuse, +INF , PT ;  /* 0x7f8000000300780b */ /* 0x040fe40003f5d200 */
[----:B------:R-:W-:Y:S02]  /*1250*/  FSETP.NEU.FTZ.AND P1, PT, |R0|, +INF , PT ;  /* 0x7f8000000000780b */ /* 0x000fe40003f3d200 */
[----:B------:R-:W-:-:S11]  /*1260*/  FSETP.NEU.FTZ.AND P0, PT, |R3|, +INF , PT ;  /* 0x7f8000000300780b */ /* 0x000fd60003f1d200 */
[----:B------:R-:W-:Y:S05]  /*1270*/  @!P1 BRA !P2, `(.L_x_26) ;  /* 0x00000004002c9947 */ /* 0x000fea0005000000 */
[----:B------:R-:W-:-:S04]  /*1280*/  LOP3.LUT P2, RZ, R3, 0x7fffffff, RZ, 0xc0, !PT ;  /* 0x7fffffff03ff7812 */ /* 0x000fc8000784c0ff */
[----:B------:R-:W-:-:S13]  /*1290*/  PLOP3.LUT P1, PT, P1, P2, PT, 0x2f, 0xf2 ;  /* 0x0000000000f2781c */ /* 0x000fda0000f24577 */
[----:B------:R-:W-:Y:S05]  /*12a0*/  @P1 BRA `(.L_x_27) ;  /* 0x0000000400181947 */ /* 0x000fea0003800000 */
[----:B------:R-:W-:-:S04]  /*12b0*/  LOP3.LUT P1, RZ, R0, 0x7fffffff, RZ, 0xc0, !PT ;  /* 0x7fffffff00ff7812 */ /* 0x000fc8000782c0ff */
[----:B------:R-:W-:-:S13]  /*12c0*/  PLOP3.LUT P0, PT, P0, P1, PT, 0x2f, 0xf2 ;  /* 0x0000000000f2781c */ /* 0x000fda0000702577 */
[----:B------:R-:W-:Y:S05]  /*12d0*/  @P0 BRA `(.L_x_28) ;  /* 0x0000000400000947 */ /* 0x000fea0003800000 */
[----:B------:R-:W-:Y:S02]  /*12e0*/  ISETP.GE.AND P0, PT, R16, RZ, PT ;  /* 0x000000ff1000720c */ /* 0x000fe40003f06270 */
[----:B------:R-:W-:-:S11]  /*12f0*/  ISETP.GE.AND P1, PT, R15, RZ, PT ;  /* 0x000000ff0f00720c */ /* 0x000fd60003f26270 */
[----:B------:R-:W-:Y:S01]  /*1300*/  @P0 MOV R5, RZ ;  /* 0x000000ff00050202 */ /* 0x000fe20000000f00 */
[----:B------:R-:W-:Y:S02]  /*1310*/  @!P0 IMAD.MOV.U32 R5, RZ, RZ, -0x40 ;  /* 0xffffffc0ff058424 */ /* 0x000fe400078e00ff */
[----:B------:R-:W-:Y:S01]  /*1320*/  @!P0 FFMA R3, R3, 1.84467440737095516160e+19, RZ ;  /* 0x5f80000003038823 */ /* 0x000fe200000000ff */
[----:B------:R-:W-:Y:S02]  /*1330*/  @!P1 FFMA R0, R0, 1.84467440737095516160e+19, RZ ;  /* 0x5f80000000009823 */ /* 0x000fe400000000ff */
[----:B------:R-:W-:-:S07]  /*1340*/  @!P1 IADD3 R5, PT, PT, R5, 0x40, RZ ;  /* 0x0000004005059810 */ /* 0x000fce0007ffe0ff */
.L_x_24:
[----:B------:R-:W-:Y:S01]  /*1350*/  LEA R15, R4, 0xc0800000, 0x17 ;  /* 0xc0800000040f7811 */ /* 0x000fe200078eb8ff */
[----:B------:R-:W-:Y:S01]  /*1360*/  BSSY.RECONVERGENT B3, `(.L_x_29) ;  /* 0x0000036000037945 */ /* 0x000fe20003800200 */
[----:B------:R-:W-:Y:S02]  /*1370*/  IADD3 R14, PT, PT, R14, -0x7f, RZ ;  /* 0xffffff810e0e7810 */ /* 0x000fe40007ffe0ff */
[----:B------:R-:W-:Y:S02]  /*1380*/  IADD3 R20, PT, PT, -R15, R0, RZ ;  /* 0x000000000f147210 */ /* 0x000fe40007ffe1ff */
[C---:B------:R-:W-:Y:S01]  /*1390*/  IADD3 R4, PT, PT, R14.reuse, 0x7f, -R4 ;  /* 0x0000007f0e047810 */ /* 0x040fe20007ffe804 */
[----:B------:R-:W-:Y:S01]  /*13a0*/  IMAD R0, R14, -0x800000, R3 ;  /* 0xff8000000e007824 */ /* 0x000fe200078e0203 */
[----:B------:R-:W0:Y:S01]  /*13b0*/  MUFU.RCP R16, R20 ;  /* 0x0000001400107308 */ /* 0x000e220000001000 */
[----:B------:R-:W-:Y:S02]  /*13c0*/  FADD.FTZ R15, -R20, -RZ ;  /* 0x800000ff140f7221 */ /* 0x000fe40000010100 */
[----:B------:R-:W-:-:S02]  /*13d0*/  IMAD.IADD R5, R4, 0x1, R5 ;  /* 0x0000000104057824 */ /* 0x000fc400078e0205 */
[----:B0-----:R-:W-:-:S04]  /*13e0*/  FFMA R17, R16, R15, 1 ;  /* 0x3f80000010117423 */ /* 0x001fc8000000000f */
[----:B------:R-:W-:-:S04]  /*13f0*/  FFMA R17, R16, R17, R16 ;  /* 0x0000001110117223 */ /* 0x000fc80000000010 */
[----:B------:R-:W-:-:S04]  /*1400*/  FFMA R16, R0, R17, RZ ;  /* 0x0000001100107223 */ /* 0x000fc800000000ff */
[----:B------:R-:W-:-:S04]  /*1410*/  FFMA R3, R15, R16, R0 ;  /* 0x000000100f037223 */ /* 0x000fc80000000000 */
[----:B------:R-:W-:-:S04]  /*1420*/  FFMA R16, R17, R3, R16 ;  /* 0x0000000311107223 */ /* 0x000fc80000000010 */
[----:B------:R-:W-:-:S04]  /*1430*/  FFMA R15, R15, R16, R0 ;  /* 0x000000100f0f7223 */ /* 0x000fc80000000000 */
[----:B------:R-:W-:-:S05]  /*1440*/  FFMA R0, R17, R15, R16 ;  /* 0x0000000f11007223 */ /* 0x000fca0000000010 */
[----:B------:R-:W-:-:S04]  /*1450*/  SHF.R.U32.HI R3, RZ, 0x17, R0 ;  /* 0x00000017ff037819 */ /* 0x000fc80000011600 */
[----:B------:R-:W-:-:S04]  /*1460*/  LOP3.LUT R4, R3, 0xff, RZ, 0xc0, !PT ;  /* 0x000000ff03047812 */ /* 0x000fc800078ec0ff */
[----:B------:R-:W-:-:S04]  /*1470*/  IADD3 R3, PT, PT, R4, R5, RZ ;  /* 0x0000000504037210 */ /* 0x000fc80007ffe0ff */
[----:B------:R-:W-:-:S04]  /*1480*/  IADD3 R4, PT, PT, R3, -0x1, RZ ;  /* 0xffffffff03047810 */ /* 0x000fc80007ffe0ff */
[----:B------:R-:W-:-:S13]  /*1490*/  ISETP.GE.U32.AND P0, PT, R4, 0xfe, PT ;  /* 0x000000fe0400780c */ /* 0x000fda0003f06070 */
[----:B------:R-:W-:Y:S05]  /*14a0*/  @!P0 BRA `(.L_x_30) ;  /* 0x0000000000808947 */ /* 0x000fea0003800000 */
[----:B------:R-:W-:-:S13]  /*14b0*/  ISETP.GT.AND P0, PT, R3, 0xfe, PT ;  /* 0x000000fe0300780c */ /* 0x000fda0003f04270 */
[----:B------:R-:W-:Y:S05]  /*14c0*/  @P0 BRA `(.L_x_31) ;  /* 0x00000000006c0947 */ /* 0x000fea0003800000 */
[----:B------:R-:W-:-:S13]  /*14d0*/  ISETP.GE.AND P0, PT, R3, 0x1, PT ;  /* 0x000000010300780c */ /* 0x000fda0003f06270 */
[----:B------:R-:W-:Y:S05]  /*14e0*/  @P0 BRA `(.L_x_32) ;  /* 0x0000000000740947 */ /* 0x000fea0003800000 */
[----:B------:R-:W-:Y:S02]  /*14f0*/  ISETP.GE.AND P0, PT, R3, -0x18, PT ;  /* 0xffffffe80300780c */ /* 0x000fe40003f06270 */
[----:B------:R-:W-:-:S11]  /*1500*/  LOP3.LUT R0, R0, 0x80000000, RZ, 0xc0, !PT ;  /* 0x8000000000007812 */ /* 0x000fd600078ec0ff */
[----:B------:R-:W-:Y:S05]  /*1510*/  @!P0 BRA `(.L_x_32) ;  /* 0x0000000000688947 */ /* 0x000fea0003800000 */
[CCC-:B------:R-:W-:Y:S01]  /*1520*/  FFMA.RZ R4, R17.reuse, R15.reuse, R16.reuse ;  /* 0x0000000f11047223 */ /* 0x1c0fe2000000c010 */
[CCC-:B------:R-:W-:Y:S01]  /*1530*/  FFMA.RP R5, R17.reuse, R15.reuse, R16.reuse ;  /* 0x0000000f11057223 */ /* 0x1c0fe20000008010 */
[----:B------:R-:W-:Y:S01]  /*1540*/  FFMA.RM R16, R17, R15, R16 ;  /* 0x0000000f11107223 */ /* 0x000fe20000004010 */
[C---:B------:R-:W-:Y:S02]  /*1550*/  IADD3 R14, PT, PT, R3.reuse, 0x20, RZ ;  /* 0x00000020030e7810 */ /* 0x040fe40007ffe0ff */
[----:B------:R-:W-:Y:S02]  /*1560*/  LOP3.LUT R4, R4, 0x7fffff, RZ, 0xc0, !PT ;  /* 0x007fffff04047812 */ /* 0x000fe400078ec0ff */
[C---:B------:R-:W-:Y:S02]  /*1570*/  ISETP.NE.AND P2, PT, R3.reuse, RZ, PT ;  /* 0x000000ff0300720c */ /* 0x040fe40003f45270 */
[----:B------:R-:W-:Y:S02]  /*1580*/  LOP3.LUT R15, R4, 0x800000, RZ, 0xfc, !PT ;  /* 0x00800000040f7812 */ /* 0x000fe400078efcff */
[----:B------:R-:W-:Y:S01]  /*1590*/  ISETP.NE.AND P1, PT, R3, RZ, PT ;  /* 0x000000ff0300720c */ /* 0x000fe20003f25270 */
[----:B------:R-:W-:Y:S01]  /*15a0*/  IMAD.MOV R3, RZ, RZ, -R3 ;  /* 0x000000ffff037224 */ /* 0x000fe200078e0a03 */
[----:B------:R-:W-:-:S02]  /*15b0*/  SHF.L.U32 R14, R15, R14, RZ ;  /* 0x0000000e0f0e7219 */ /* 0x000fc400000006ff */
[----:B------:R-:W-:Y:S02]  /*15c0*/  FSETP.NEU.FTZ.AND P0, PT, R5, R16, PT ;  /* 0x000000100500720b */ /* 0x000fe40003f1d000 */
[----:B------:R-:W-:Y:S02]  /*15d0*/  SEL R4, R3, RZ, P2 ;  /* 0x000000ff03047207 */ /* 0x000fe40001000000 */
[----:B------:R-:W-:Y:S02]  /*15e0*/  ISETP.NE.AND P1, PT, R14, RZ, P1 ;  /* 0x000000ff0e00720c */ /* 0x000fe40000f25270 */
[----:B------:R-:W-:Y:S02]  /*15f0*/  SHF.R.U32.HI R14, RZ, R4, R15 ;  /* 0x00000004ff0e7219 */ /* 0x000fe4000001160f */
[----:B------:R-:W-:Y:S02]  /*1600*/  PLOP3.LUT P0, PT, P0, P1, PT, 0xf8, 0x8f ;  /* 0x00000000008f781c */ /* 0x000fe40000703f70 */
[----:B------:R-:W-:-:S02]  /*1610*/  SHF.R.U32.HI R4, RZ, 0x1, R14 ;  /* 0x00000001ff047819 */ /* 0x000fc4000001160e */
[----:B------:R-:W-:-:S04]  /*1620*/  SEL R3, RZ, 0x1, !P0 ;  /* 0x00000001ff037807 */ /* 0x000fc80004000000 */
[----:B------:R-:W-:-:S04]  /*1630*/  LOP3.LUT R3, R3, 0x1, R4, 0xf8, !PT ;  /* 0x0000000103037812 */ /* 0x000fc800078ef804 */
[----:B------:R-:W-:-:S04]  /*1640*/  LOP3.LUT R3, R3, R14, RZ, 0xc0, !PT ;  /* 0x0000000e03037212 */ /* 0x000fc800078ec0ff */
[----:B------:R-:W-:-:S04]  /*1650*/  IADD3 R3, PT, PT, R4, R3, RZ ;  /* 0x0000000304037210 */ /* 0x000fc80007ffe0ff */
[----:B------:R-:W-:Y:S01]  /*1660*/  LOP3.LUT R0, R3, R0, RZ, 0xfc, !PT ;  /* 0x0000000003007212 */ /* 0x000fe200078efcff */
[----:B------:R-:W-:Y:S06]  /*1670*/  BRA `(.L_x_32) ;  /* 0x0000000000107947 */ /* 0x000fec0003800000 */
.L_x_31:
[----:B------:R-:W-:-:S04]  /*1680*/  LOP3.LUT R0, R0, 0x80000000, RZ, 0xc0, !PT ;  /* 0x8000000000007812 */ /* 0x000fc800078ec0ff */
[----:B------:R-:W-:Y:S01]  /*1690*/  LOP3.LUT R0, R0, 0x7f800000, RZ, 0xfc, !PT ;  /* 0x7f80000000007812 */ /* 0x000fe200078efcff */
[----:B------:R-:W-:Y:S06]  /*16a0*/  BRA `(.L_x_32) ;  /* 0x0000000000047947 */ /* 0x000fec0003800000 */
.L_x_30:
[----:B------:R-:W-:-:S07]  /*16b0*/  LEA R0, R5, R0, 0x17 ;  /* 0x0000000005007211 */ /* 0x000fce00078eb8ff */
.L_x_32:
[----:B------:R-:W-:Y:S05]  /*16c0*/  BSYNC.RECONVERGENT B3 ;  /* 0x0000000000037941 */ /* 0x000fea0003800200 */
.L_x_29:
[----:B------:R-:W-:Y:S05]  /*16d0*/  BRA `(.L_x_33) ;  /* 0x0000000000207947 */ /* 0x000fea0003800000 */
.L_x_28:
[----:B------:R-:W-:-:S04]  /*16e0*/  LOP3.LUT R0, R0, 0x80000000, R3, 0x48, !PT ;  /* 0x8000000000007812 */ /* 0x000fc800078e4803 */
[----:B------:R-:W-:Y:S01]  /*16f0*/  LOP3.LUT R0, R0, 0x7f800000, RZ, 0xfc, !PT ;  /* 0x7f80000000007812 */ /* 0x000fe200078efcff */
[----:B------:R-:W-:Y:S06]  /*1700*/  BRA `(.L_x_33) ;  /* 0x0000000000147947 */ /* 0x000fec0003800000 */
.L_x_27:
[----:B------:R-:W-:Y:S01]  /*1710*/  LOP3.LUT R0, R0, 0x80000000, R3, 0x48, !PT ;  /* 0x8000000000007812 */ /* 0x000fe200078e4803 */
[----:B------:R-:W-:Y:S06]  /*1720*/  BRA `(.L_x_33) ;  /* 0x00000000000c7947 */ /* 0x000fec0003800000 */
.L_x_26:
[----:B------:R-:W0:Y:S01]  /*1730*/  MUFU.RSQ R0, -QNAN ;  /* 0xffc0000000007908 */ /* 0x000e220000001400 */
[----:B------:R-:W-:Y:S05]  /*1740*/  BRA `(.L_x_33) ;  /* 0x0000000000047947 */ /* 0x000fea0003800000 */
.L_x_25:
[----:B------:R-:W-:-:S07]  /*1750*/  FADD.FTZ R0, R3, R0 ;  /* 0x0000000003007221 */ /* 0x000fce0000010000 */
.L_x_33:
[----:B------:R-:W-:Y:S05]  /*1760*/  BSYNC.RECONVERGENT B2 ;  /* 0x0000000000027941 */ /* 0x000fea0003800200 */
.L_x_23:
[----:B------:R-:W-:-:S04]  /*1770*/  HFMA2 R3, -RZ, RZ, 0, 0 ;  /* 0x00000000ff037431 */ /* 0x000fc800000001ff */
[----:B0-----:R-:W-:Y:S05]  /*1780*/  RET.REL.NODEC R2 `(_ZN3cub18CUB_300001_SM_10006detail8for_each13static_kernelINS2_12policy_hub_t12policy_500_tElNS2_12op_wrapper_tIl18FindErrorForMagicsIfjLj2EEN6thrust24THRUST_300001_SM_1000_NS17counting_iteratorIjNSA_11use_defaultESC_SC_EEEEEEvT0_T1_) ;  /* 0xffffffe8021c7950 */ /* 0x001fea0003c3ffff */
.L_x_34:
[----:B------:R-:W-:-:S00]  /*1790*/  BRA `(.L_x_34) ;  /* 0xfffffffc00fc7947 */ /* 0x000fc0000383ffff */
[----:B------:R-:W-:-:S00]  /*17a0*/  NOP ;  /* 0x0000000000007918 */ /* 0x000fc00000000000 */
        /* <DEDUP_REMOVED lines=13> */
.L_x_38:


//--------------------- .text._ZN3cub18CUB_300001_SM_10006detail8for_each13static_kernelINS2_12policy_hub_t12policy_500_tElNS2_12op_wrapper_tIl20SetInitialErrorLevelIfjEN6thrust24THRUST_300001_SM_1000_NS17counting_iteratorIjNSA_11use_defaultESC_SC_EEEEEEvT0_T1_ --------------------------
	.section	.text._ZN3cub18CUB_300001_SM_10006detail8for_each13static_kernelINS2_12policy_hub_t12policy_500_tElNS2_12op_wrapper_tIl20SetInitialErrorLevelIfjEN6thrust24THRUST_300001_SM_1000_NS17counting_iteratorIjNSA_11use_defaultESC_SC_EEEEEEvT0_T1_,"ax",@progbits
	.align	128
        .global         _ZN3cub18CUB_300001_SM_10006detail8for_each13static_kernelINS2_12policy_hub_t12policy_500_tElNS2_12op_wrapper_tIl20SetInitialErrorLevelIfjEN6thrust24THRUST_300001_SM_1000_NS17counting_iteratorIjNSA_11use_defaultESC_SC_EEEEEEvT0_T1_
        .type           _ZN3cub18CUB_300001_SM_10006detail8for_each13static_kernelINS2_12policy_hub_t12policy_500_tElNS2_12op_wrapper_tIl20SetInitialErrorLevelIfjEN6thrust24THRUST_300001_SM_1000_NS17counting_iteratorIjNSA_11use_defaultESC_SC_EEEEEEvT0_T1_,@function
        .size           _ZN3cub18CUB_300001_SM_10006detail8for_each13static_kernelINS2_12policy_hub_t12policy_500_tElNS2_12op_wrapper_tIl20SetInitialErrorLevelIfjEN6thrust24THRUST_300001_SM_1000_NS17counting_iteratorIjNSA_11use_defaultESC_SC_EEEEEEvT0_T1_,(.L_x_40 - _ZN3cub18CUB_300001_SM_10006detail8for_each13static_kernelINS2_12policy_hub_t12policy_500_tElNS2_12op_wrapper_tIl20SetInitialErrorLevelIfjEN6thrust24THRUST_300001_SM_1000_NS17counting_iteratorIjNSA_11use_defaultESC_SC_EEEEEEvT0_T1_)
        .other          _ZN3cub18CUB_300001_SM_10006detail8for_each13static_kernelINS2_12policy_hub_t12policy_500_tElNS2_12op_wrapper_tIl20SetInitialErrorLevelIfjEN6thrust24THRUST_300001_SM_1000_NS17counting_iteratorIjNSA_11use_defaultESC_SC_EEEEEEvT0_T1_,@"STO_CUDA_ENTRY STV_DEFAULT"
_ZN3cub18CUB_300001_SM_10006detail8for_each13static_kernelINS2_12policy_hub_t12policy_500_tElNS2_12op_wrapper_tIl20SetInitialErrorLevelIfjEN6thrust24THRUST_300001_SM_1000_NS17counting_iteratorIjNSA_11use_defaultESC_SC_EEEEEEvT0_T1_:
.text._ZN3cub18CUB_300001_SM_10006detail8for_each13static_kernelINS2_12policy_hub_t12policy_500_tElNS2_12op_wrapper_tIl20SetInitialErrorLevelIfjEN6thrust24THRUST_300001_SM_1000_NS17counting_iteratorIjNSA_11use_defaultESC_SC_EEEEEEvT0_T1_:
        /* <DEDUP_REMOVED lines=12> */
[----:B------:R-:W-:-:S07]  /*00c0*/  HFMA2 R9, -RZ, RZ, 6.109375, 2 ;  /* 0x461c4000ff097431 */ /* 0x000fce00000001ff */
[----:B------:R-:W1:Y:S01]  /*00d0*/  LDC.64 R4, c[0x0][0x390] ;  /* 0x0000e400ff047b82 */ /* 0x000e620000000a00 */
[----:B0-----:R-:W-:-:S05]  /*00e0*/  IADD3 R3, PT, PT, R3, UR4, R0 ;  /* 0x0000000403037c10 */ /* 0x001fca000fffe000 */
[C---:B------:R-:W-:Y:S02]  /*00f0*/  VIADD R7, R3.reuse, 0x100 ;  /* 0x0000010003077836 */ /* 0x040fe40000000000 */
[----:B-1----:R-:W-:-:S04]  /*0100*/  IMAD.WIDE.U32 R2, R3, 0x4, R4 ;  /* 0x0000000403027825 */ /* 0x002fc800078e0004 */
[----:B------:R-:W-:Y:S01]  /*0110*/  IMAD.WIDE.U32 R4, R7, 0x4, R4 ;  /* 0x0000000407047825 */ /* 0x000fe200078e0004 */
[----:B------:R-:W-:Y:S04]  /*0120*/  STG.E desc[UR8][R2.64], R9 ;  /* 0x0000000902007986 */ /* 0x000fe8000c101908 */
[----:B------:R-:W-:Y:S01]  /*0130*/  STG.E desc[UR8][R4.64], R9 ;  /* 0x0000000904007986 */ /* 0x000fe2000c101908 */
[----:B------:R-:W-:Y:S05]  /*0140*/  EXIT ;  /* 0x000000000000794d */ /* 0x000fea0003800000 */
.L_x_35:
[----:B------:R-:W0:Y:S01]  /*0150*/  S2R R5, SR_TID.X ;  /* 0x0000000000057919 */ /* 0x000e220000002100 */
[----:B------:R-:W-:Y:S01]  /*0160*/  USHF.R.S32.HI UR7, URZ, 0x1f, UR6 ;  /* 0x0000001fff077899 */ /* 0x000fe20008011406 */
[----:B------:R-:W1:Y:S05]  /*0170*/  LDCU UR5, c[0x0][0x388] ;  /* 0x00007100ff0577ac */ /* 0x000e6a0008000800 */
[----:B------:R-:W-:Y:S02]  /*0180*/  IMAD.U32 R0, RZ, RZ, UR7 ;  /* 0x00000007ff007e24 */ /* 0x000fe4000f8e00ff */
[----:B------:R-:W-:Y:S01]  /*0190*/  IMAD.U32 R4, RZ, RZ, UR7 ;  /* 0x00000007ff047e24 */ /* 0x000fe2000f8e00ff */
[----:B-1----:R-:W-:Y:S01]  /*01a0*/  UIADD3 UR4, UPT, UPT, UR4, UR5, URZ ;  /* 0x0000000504047290 */ /* 0x002fe2000fffe0ff */
[----:B0-----:R-:W-:-:S04]  /*01b0*/  ISETP.LT.U32.AND P0, PT, R5, UR6, PT ;  /* 0x0000000605007c0c */ /* 0x001fc8000bf01070 */
[----:B------:R-:W-:Y:S02]  /*01c0*/  ISETP.GT.AND.EX P0, PT, R0, RZ, PT, P0 ;  /* 0x000000ff0000720c */ /* 0x000fe40003f04300 */
[----:B------:R-:W-:-:S04]  /*01d0*/  IADD3 R0, PT, PT, R5, 0x100, RZ ;  /* 0x0000010005007810 */ /* 0x000fc80007ffe0ff */
[----:B------:R-:W-:-:S04]  /*01e0*/  ISETP.LT.U32.AND P1, PT, R0, UR6, PT ;  /* 0x0000000600007c0c */ /* 0x000fc8000bf21070 */
[----:B------:R-:W-:-:S03]  /*01f0*/  ISETP.GT.AND.EX P1, PT, R4, RZ, PT, P1 ;  /* 0x000000ff0400720c */ /* 0x000fc60003f24310 */
[----:B------:R-:W0:Y:S01]  /*0200*/  @P0 LDC.64 R2, c[0x0][0x390] ;  /* 0x0000e400ff020b82 */ /* 0x000e220000000a00 */
[----:B------:R-:W-:Y:S01]  /*0210*/  @P0 IADD3 R5, PT, PT, R5, UR4, RZ ;  /* 0x0000000405050c10 */ /* 0x000fe2000fffe0ff */
[----:B------:R-:W-:-:S04]  /*0220*/  @P0 IMAD.MOV.U32 R7, RZ, RZ, 0x461c4000 ;  /* 0x461c4000ff070424 */ /* 0x000fc800078e00ff */
[----:B0-----:R-:W-:-:S05]  /*0230*/  @P0 IMAD.WIDE.U32 R2, R5, 0x4, R2 ;  /* 0x0000000405020825 */ /* 0x001fca00078e0002 */
[----:B------:R0:W-:Y:S01]  /*0240*/  @P0 STG.E desc[UR8][R2.64], R7 ;  /* 0x0000000702000986 */ /* 0x0001e2000c101908 */
[----:B------:R-:W-:Y:S05]  /*0250*/  @!P1 EXIT ;  /* 0x000000000000994d */ /* 0x000fea0003800000 */
[----:B0-----:R-:W0:Y:S01]  /*0260*/  LDC.64 R2, c[0x0][0x390] ;  /* 0x0000e400ff027b82 */ /* 0x001e220000000a00 */
[----:B------:R-:W-:Y:S01]  /*0270*/  IADD3 R5, PT, PT, R0, UR4, RZ ;  /* 0x0000000400057c10 */ /* 0x000fe2000fffe0ff */
[----:B------:R-:W-:-:S04]  /*0280*/  IMAD.MOV.U32 R7, RZ, RZ, 0x461c4000 ;  /* 0x461c4000ff077424 */ /* 0x000fc800078e00ff */
[----:B0-----:R-:W-:-:S05]  /*0290*/  IMAD.WIDE.U32 R2, R5, 0x4, R2 ;  /* 0x0000000405027825 */ /* 0x001fca00078e0002 */
[----:B------:R-:W-:Y:S01]  /*02a0*/  STG.E desc[UR8][R2.64], R7 ;  /* 0x0000000702007986 */ /* 0x000fe2000c101908 */
[----:B------:R-:W-:Y:S05]  /*02b0*/  EXIT ;  /* 0x000000000000794d */ /* 0x000fea0003800000 */
.L_x_36:
        /* <DEDUP_REMOVED lines=12> */
.L_x_40:


//--------------------- .text._ZN3cub18CUB_300001_SM_10006detail11EmptyKernelIvEEvv --------------------------
	.section	.text._ZN3cub18CUB_300001_SM_10006detail11EmptyKernelIvEEvv,"ax",@progbits
	.align	128
        .global         _ZN3cub18CUB_300001_SM_10006detail11EmptyKernelIvEEvv
        .type           _ZN3cub18CUB_300001_SM_10006detail11EmptyKernelIvEEvv,@function
        .size           _ZN3cub18CUB_300001_SM_10006detail11EmptyKernelIvEEvv,(.L_x_41 - _ZN3cub18CUB_300001_SM_10006detail11EmptyKernelIvEEvv)
        .other          _ZN3cub18CUB_300001_SM_10006detail11EmptyKernelIvEEvv,@"STO_CUDA_ENTRY STV_DEFAULT"
_ZN3cub18CUB_300001_SM_10006detail11EmptyKernelIvEEvv:
.text._ZN3cub18CUB_300001_SM_10006detail11EmptyKernelIvEEvv:
[----:B------:R-:W-:Y:S01]  /*0000*/  LDC R1, c[0x0][0x37c] ;  /* 0x0000df00ff017b82 */ /* 0x000fe20000000800 */
[----:B------:R-:W-:Y:S05]  /*0010*/  EXIT ;  /* 0x000000000000794d */ /* 0x000fea0003800000 */
.L_x_37:
        /* <DEDUP_REMOVED lines=14> */
.L_x_41:


//--------------------- .nv.shared.reserved.0     --------------------------
	.section	.nv.shared.reserved.0,"aw",@nobits
	.weak		__nv_reservedSMEM_offset_0_alias
	.size		__nv_reservedSMEM_offset_0_alias, 0, 64
	.other		__nv_reservedSMEM_offset_0_alias,@"STO_CUDA_RESERVED_SHARED STV_DEFAULT"
__nv_reservedSMEM_offset_0_alias:
	.zero		0
	.zero		64


//--------------------- .nv.global                --------------------------
	.section	.nv.global,"aw",@nobits
.nv.global:
	.type		_ZN34_INTERNAL_eb337185_4_k_cu_0f2399896thrust24THRUST_300001_SM_1000_NS12placeholders2_6E,@object
	.size		_ZN34_INTERNAL_eb337185_4_k_cu_0f2399896thrust24THRUST_300001_SM_1000_NS12placeholders2_6E,(_ZN34_INTERNAL_eb337185_4_k_cu_0f2399894cuda3std3__45__cpo6cbeginE - _ZN34_INTERNAL_eb337185_4_k_cu_0f2399896thrust24THRUST_300001_SM_1000_NS12placeholders2_6E)
_ZN34_INTERNAL_eb337185_4_k_cu_0f2399896thrust24THRUST_300001_SM_1000_NS12placeholders2_6E:
	.zero		1
	.type		_ZN34_INTERNAL_eb337185_4_k_cu_0f2399894cuda3std3__45__cpo6cbeginE,@object
	.size		_ZN34_INTERNAL_eb337185_4_k_cu_0f2399894cuda3std3__45__cpo6cbeginE,(_ZN34_INTERNAL_eb337185_4_k_cu_0f2399894cuda3std6ranges3__45__cpo4cendE - _ZN34_INTERNAL_eb337185_4_k_cu_0f2399894cuda3std3__45__cpo6cbeginE)
_ZN34_INTERNAL_eb337185_4_k_cu_0f2399894cuda3std3__45__cpo6cbeginE:
	.zero		1
	.type		_ZN34_INTERNAL_eb337185_4_k_cu_0f2399894cuda3std6ranges3__45__cpo4cendE,@object
	.size		_ZN34_INTERNAL_eb337185_4_k_cu_0f2399894cuda3std6ranges3__45__cpo4cendE,(_ZN34_INTERNAL_eb337185_4_k_cu_0f2399894cuda3std3__48in_placeE - _ZN34_INTERNAL_eb337185_4_k_cu_0f2399894cuda3std6ranges3__45__cpo4cendE)
_ZN34_INTERNAL_eb337185_4_k_cu_0f2399894cuda3std6ranges3__45__cpo4cendE:
	.zero		1
	.type		_ZN34_INTERNAL_eb337185_4_k_cu_0f2399894cuda3std3__48in_placeE,@object
	.size		_ZN34_INTERNAL_eb337185_4_k_cu_0f2399894cuda3std3__48in_placeE,(_ZN34_INTERNAL_eb337185_4_k_cu_0f2399894cuda3std6ranges3__45__cpo5ssizeE - _ZN34_INTERNAL_eb337185_4_k_cu_0f2399894cuda3std3__48in_placeE)
_ZN34_INTERNAL_eb337185_4_k_cu_0f2399894cuda3std3__48in_placeE:
	.zero		1
	.type		_ZN34_INTERNAL_eb337185_4_k_cu_0f2399894cuda3std6ranges3__45__cpo5ssizeE,@object
	.size		_ZN34_INTERNAL_eb337185_4_k_cu_0f2399894cuda3std6ranges3__45__cpo5ssizeE,(_ZN34_INTERNAL_eb337185_4_k_cu_0f2399896thrust24THRUST_300001_SM_1000_NS12placeholders3_10E - _ZN34_INTERNAL_eb337185_4_k_cu_0f2399894cuda3std6ranges3__45__cpo5ssizeE)
_ZN34_INTERNAL_eb337185_4_k_cu_0f2399894cuda3std6ranges3__45__cpo5ssizeE:
	.zero		1
	.type		_ZN34_INTERNAL_eb337185_4_k_cu_0f2399896thrust24THRUST_300001_SM_1000_NS12placeholders3_10E,@object
	.size		_ZN34_INTERNAL_eb337185_4_k_cu_0f2399896thrust24THRUST_300001_SM_1000_NS12placeholders3_10E,(_ZN34_INTERNAL_eb337185_4_k_cu_0f2399894cuda3std3__45__cpo7crbeginE - _ZN34_INTERNAL_eb337185_4_k_cu_0f2399896thrust24THRUST_300001_SM_1000_NS12placeholders3_10E)
_ZN34_INTERNAL_eb337185_4_k_cu_0f2399896thrust24THRUST_300001_SM_1000_NS12placeholders3_10E:
	.zero		1
	.type		_ZN34_INTERNAL_eb337185_4_k_cu_0f2399894cuda3std3__45__cpo7crbeginE,@object
	.size		_ZN34_INTERNAL_eb337185_4_k_cu_0f2399894cuda3std3__45__cpo7crbeginE,(_ZN34_INTERNAL_eb337185_4_k_cu_0f2399894cuda3std6ranges3__45__cpo4prevE - _ZN34_INTERNAL_eb337185_4_k_cu_0f2399894cuda3std3__45__cpo7crbeginE)
_ZN34_INTERNAL_eb337185_4_k_cu_0f2399894cuda3std3__45__cpo7crbeginE:
	.zero		1
	.type		_ZN34_INTERNAL_eb337185_4_k_cu_0f2399894cuda3std6ranges3__45__cpo4prevE,@object
	.size		_ZN34_INTERNAL_eb337185_4_k_cu_0f2399894cuda3std6ranges3__45__cpo4prevE,(_ZN34_INTERNAL_eb337185_4_k_cu_0f2399894cuda3std6ranges3__45__cpo9iter_moveE - _ZN34_INTERNAL_eb337185_4_k_cu_0f2399894cuda3std6ranges3__45__cpo4prevE)
_ZN34_INTERNAL_eb337185_4_k_cu_0f2399894cuda3std6ranges3__45__cpo4prevE:
	.zero		1
	.type		_ZN34_INTERNAL_eb337185_4_k_cu_0f2399894cuda3std6ranges3__45__cpo9iter_moveE,@object
	.size		_ZN34_INTERNAL_eb337185_4_k_cu_0f2399894cuda3std6ranges3__45__cpo9iter_moveE,(_ZN34_INTERNAL_eb337185_4_k_cu_0f2399896thrust24THRUST_300001_SM_1000_NS12placeholders2_2E - _ZN34_INTERNAL_eb337185_4_k_cu_0f2399894cuda3std6ranges3__45__cpo9iter_moveE)
_ZN34_INTERNAL_eb337185_4_k_cu_0f2399894cuda3std6ranges3__45__cpo9iter_moveE:
	.zero		1
	.type		_ZN34_INTERNAL_eb337185_4_k_cu_0f2399896thrust24THRUST_300001_SM_1000_NS12placeholders2_2E,@object
	.size		_ZN34_INTERNAL_eb337185_4_k_cu_0f2399896thrust24THRUST_300001_SM_1000_NS12placeholders2_2E,(_ZN34_INTERNAL_eb337185_4_k_cu_0f2399896thrust24THRUST_300001_SM_1000_NS12placeholders2_4E - _ZN34_INTERNAL_eb337185_4_k_cu_0f2399896thrust24THRUST_300001_SM_1000_NS12placeholders2_2E)
_ZN34_INTERNAL_eb337185_4_k_cu_0f2399896thrust24THRUST_300001_SM_1000_NS12placeholders2_2E:
	.zero		1
	.type		_ZN34_INTERNAL_eb337185_4_k_cu_0f2399896thrust24THRUST_300001_SM_1000_NS12placeholders2_4E,@object
	.size		_ZN34_INTERNAL_eb337185_4_k_cu_0f2399896thrust24THRUST_300001_SM_1000_NS12placeholders2_4E,(_ZN34_INTERNAL_eb337185_4_k_cu_0f2399894cuda3std3__45__cpo5beginE - _ZN34_INTERNAL_eb337185_4_k_cu_0f2399896thrust24THRUST_300001_SM_1000_NS12placeholders2_4E)
_ZN34_INTERNAL_eb337185_4_k_cu_0f2399896thrust24THRUST_300001_SM_1000_NS12placeholders2_4E:
	.zero		1
	.type		_ZN34_INTERNAL_eb337185_4_k_cu_0f2399894cuda3std3__45__cpo5beginE,@object
	.size		_ZN34_INTERNAL_eb337185_4_k_cu_0f2399894cuda3std3__45__cpo5beginE,(_ZN34_INTERNAL_eb337185_4_k_cu_0f2399894cuda3std6ranges3__45__cpo3endE - _ZN34_INTERNAL_eb337185_4_k_cu_0f2399894cuda3std3__45__cpo5beginE)
_ZN34_INTERNAL_eb337185_4_k_cu_0f2399894cuda3std3__45__cpo5beginE:
	.zero		1
	.type		_ZN34_INTERNAL_eb337185_4_k_cu_0f2399894cuda3std6ranges3__45__cpo3endE,@object
	.size		_ZN34_INTERNAL_eb337185_4_k_cu_0f2399894cuda3std6ranges3__45__cpo3endE,(_ZN34_INTERNAL_eb337185_4_k_cu_0f2399894cuda3std3__436_GLOBAL__N__eb337185_4_k_cu_0f2399896ignoreE - _ZN34_INTERNAL_eb337185_4_k_cu_0f2399894cuda3std6ranges3__45__cpo3endE)
_ZN34_INTERNAL_eb337185_4_k_cu_0f2399894cuda3std6ranges3__45__cpo3endE:
	.zero		1
	.type		_ZN34_INTERNAL_eb337185_4_k_cu_0f2399894cuda3std3__436_GLOBAL__N__eb337185_4_k_cu_0f2399896ignoreE,@object
	.size		_ZN34_INTERNAL_eb337185_4_k_cu_0f2399894cuda3std3__436_GLOBAL__N__eb337185_4_k_cu_0f2399896ignoreE,(_ZN34_INTERNAL_eb337185_4_k_cu_0f2399894cuda3std6ranges3__45__cpo5cdataE - _ZN34_INTERNAL_eb337185_4_k_cu_0f2399894cuda3std3__436_GLOBAL__N__eb337185_4_k_cu_0f2399896ignoreE)
_ZN34_INTERNAL_eb337185_4_k_cu_0f2399894cuda3std3__436_GLOBAL__N__eb337185_4_k_cu_0f2399896ignoreE:
	.zero		1
	.type		_ZN34_INTERNAL_eb337185_4_k_cu_0f2399894cuda3std6ranges3__45__cpo5cdataE,@object
	.size		_ZN34_INTERNAL_eb337185_4_k_cu_0f2399894cuda3std6ranges3__45__cpo5cdataE,(_ZN34_INTERNAL_eb337185_4_k_cu_0f2399896thrust24THRUST_300001_SM_1000_NS12placeholders2_8E - _ZN34_INTERNAL_eb337185_4_k_cu_0f2399894cuda3std6ranges3__45__cpo5cdataE)
_ZN34_INTERNAL_eb337185_4_k_cu_0f2399894cuda3std6ranges3__45__cpo5cdataE:
	.zero		1
	.type		_ZN34_INTERNAL_eb337185_4_k_cu_0f2399896thrust24THRUST_300001_SM_1000_NS12placeholders2_8E,@object
	.size		_ZN34_INTERNAL_eb337185_4_k_cu_0f2399896thrust24THRUST_300001_SM_1000_NS12placeholders2_8E,(_ZN34_INTERNAL_eb337185_4_k_cu_0f2399894cuda3std3__45__cpo6rbeginE - _ZN34_INTERNAL_eb337185_4_k_cu_0f2399896thrust24THRUST_300001_SM_1000_NS12placeholders2_8E)
_ZN34_INTERNAL_eb337185_4_k_cu_0f2399896thrust24THRUST_300001_SM_1000_NS12placeholders2_8E:
	.zero		1
	.type		_ZN34_INTERNAL_eb337185_4_k_cu_0f2399894cuda3std3__45__cpo6rbeginE,@object
	.size		_ZN34_INTERNAL_eb337185_4_k_cu_0f2399894cuda3std3__45__cpo6rbeginE,(_ZN34_INTERNAL_eb337185_4_k_cu_0f2399894cuda3std6ranges3__45__cpo9iter_swapE - _ZN34_INTERNAL_eb337185_4_k_cu_0f2399894cuda3std3__45__cpo6rbeginE)
_ZN34_INTERNAL_eb337185_4_k_cu_0f2399894cuda3std3__45__cpo6rbeginE:
	.zero		1
	.type		_ZN34_INTERNAL_eb337185_4_k_cu_0f2399894cuda3std6ranges3__45__cpo9iter_swapE,@object
	.size		_ZN34_INTERNAL_eb337185_4_k_cu_0f2399894cuda3std6ranges3__45__cpo9iter_swapE,(_ZN34_INTERNAL_eb337185_4_k_cu_0f2399894cuda3std3__47nulloptE - _ZN34_INTERNAL_eb337185_4_k_cu_0f2399894cuda3std6ranges3__45__cpo9iter_swapE)
_ZN34_INTERNAL_eb337185_4_k_cu_0f2399894cuda3std6ranges3__45__cpo9iter_swapE:
	.zero		1
	.type		_ZN34_INTERNAL_eb337185_4_k_cu_0f2399894cuda3std3__47nulloptE,@object
	.size		_ZN34_INTERNAL_eb337185_4_k_cu_0f2399894cuda3std3__47nulloptE,(_ZN34_INTERNAL_eb337185_4_k_cu_0f2399896thrust24THRUST_300001_SM_1000_NS6system6detail10sequential3seqE - _ZN34_INTERNAL_eb337185_4_k_cu_0f2399894cuda3std3__47nulloptE)
_ZN34_INTERNAL_eb337185_4_k_cu_0f2399894cuda3std3__47nulloptE:
	.zero		1
	.type		_ZN34_INTERNAL_eb337185_4_k_cu_0f2399896thrust24THRUST_300001_SM_1000_NS6system6detail10sequential3seqE,@object
	.size		_ZN34_INTERNAL_eb337185_4_k_cu_0f2399896thrust24THRUST_300001_SM_1000_NS6system6detail10sequential3seqE,(_ZN34_INTERNAL_eb337185_4_k_cu_0f2399896thrust24THRUST_300001_SM_1000_NS12placeholders2_5E - _ZN34_INTERNAL_eb337185_4_k_cu_0f2399896thrust24THRUST_300001_SM_1000_NS6system6detail10sequential3seqE)
_ZN34_INTERNAL_eb337185_4_k_cu_0f2399896thrust24THRUST_300001_SM_1000_NS6system6detail10sequential3seqE:
	.zero		1
	.type		_ZN34_INTERNAL_eb337185_4_k_cu_0f2399896thrust24THRUST_300001_SM_1000_NS12placeholders2_5E,@object
	.size		_ZN34_INTERNAL_eb337185_4_k_cu_0f2399896thrust24THRUST_300001_SM_1000_NS12placeholders2_5E,(_ZN34_INTERNAL_eb337185_4_k_cu_0f2399894cuda3std3__45__cpo3endE - _ZN34_INTERNAL_eb337185_4_k_cu_0f2399896thrust24THRUST_300001_SM_1000_NS12placeholders2_5E)
_ZN34_INTERNAL_eb337185_4_k_cu_0f2399896thrust24THRUST_300001_SM_1000_NS12placeholders2_5E:
	.zero		1
	.type		_ZN34_INTERNAL_eb337185_4_k_cu_0f2399894cuda3std3__45__cpo3endE,@object
	.size		_ZN34_INTERNAL_eb337185_4_k_cu_0f2399894cuda3std3__45__cpo3endE,(_ZN34_INTERNAL_eb337185_4_k_cu_0f2399894cuda3std6ranges3__45__cpo6cbeginE - _ZN34_INTERNAL_eb337185_4_k_cu_0f2399894cuda3std3__45__cpo3endE)
_ZN34_INTERNAL_eb337185_4_k_cu_0f2399894cuda3std3__45__cpo3endE:
	.zero		1
	.type		_ZN34_INTERNAL_eb337185_4_k_cu_0f2399894cuda3std6ranges3__45__cpo6cbeginE,@object
	.size		_ZN34_INTERNAL_eb337185_4_k_cu_0f2399894cuda3std6ranges3__45__cpo6cbeginE,(_ZN34_INTERNAL_eb337185_4_k_cu_0f2399894cuda3std3__419piecewise_constructE - _ZN34_INTERNAL_eb337185_4_k_cu_0f2399894cuda3std6ranges3__45__cpo6cbeginE)
_ZN34_INTERNAL_eb337185_4_k_cu_0f2399894cuda3std6ranges3__45__cpo6cbeginE:
	.zero		1
	.type		_ZN34_INTERNAL_eb337185_4_k_cu_0f2399894cuda3std3__419piecewise_constructE,@object
	.size		_ZN34_INTERNAL_eb337185_4_k_cu_0f2399894cuda3std3__419piecewise_constructE,(_ZN34_INTERNAL_eb337185_4_k_cu_0f2399894cuda3std6ranges3__45__cpo4sizeE - _ZN34_INTERNAL_eb337185_4_k_cu_0f2399894cuda3std3__419piecewise_constructE)
_ZN34_INTERNAL_eb337185_4_k_cu_0f2399894cuda3std3__419piecewise_constructE:
	.zero		1
	.type		_ZN34_INTERNAL_eb337185_4_k_cu_0f2399894cuda3std6ranges3__45__cpo4sizeE,@object
	.size		_ZN34_INTERNAL_eb337185_4_k_cu_0f2399894cuda3std6ranges3__45__cpo4sizeE,(_ZN34_INTERNAL_eb337185_4_k_cu_0f2399896thrust24THRUST_300001_SM_1000_NS12placeholders2_9E - _ZN34_INTERNAL_eb337185_4_k_cu_0f2399894cuda3std6ranges3__45__cpo4sizeE)
_ZN34_INTERNAL_eb337185_4_k_cu_0f2399894cuda3std6ranges3__45__cpo4sizeE:
	.zero		1
	.type		_ZN34_INTERNAL_eb337185_4_k_cu_0f2399896thrust24THRUST_300001_SM_1000_NS12placeholders2_9E,@object
	.size		_ZN34_INTERNAL_eb337185_4_k_cu_0f2399896thrust24THRUST_300001_SM_1000_NS12placeholders2_9E,(_ZN34_INTERNAL_eb337185_4_k_cu_0f2399894cuda3std3__45__cpo4rendE - _ZN34_INTERNAL_eb337185_4_k_cu_0f2399896thrust24THRUST_300001_SM_1000_NS12placeholders2_9E)
_ZN34_INTERNAL_eb337185_4_k_cu_0f2399896thrust24THRUST_300001_SM_1000_NS12placeholders2_9E:
	.zero		1
	.type		_ZN34_INTERNAL_eb337185_4_k_cu_0f2399894cuda3std3__45__cpo4rendE,@object
	.size		_ZN34_INTERNAL_eb337185_4_k_cu_0f2399894cuda3std3__45__cpo4rendE,(_ZN34_INTERNAL_eb337185_4_k_cu_0f2399894cuda3std6ranges3__45__cpo4nextE - _ZN34_INTERNAL_eb337185_4_k_cu_0f2399894cuda3std3__45__cpo4rendE)
_ZN34_INTERNAL_eb337185_4_k_cu_0f2399894cuda3std3__45__cpo4rendE:
	.zero		1
	.type		_ZN34_INTERNAL_eb337185_4_k_cu_0f2399894cuda3std6ranges3__45__cpo4nextE,@object
	.size		_ZN34_INTERNAL_eb337185_4_k_cu_0f2399894cuda3std6ranges3__45__cpo4nextE,(_ZN34_INTERNAL_eb337185_4_k_cu_0f2399894cuda3std6ranges3__45__cpo4swapE - _ZN34_INTERNAL_eb337185_4_k_cu_0f2399894cuda3std6ranges3__45__cpo4nextE)
_ZN34_INTERNAL_eb337185_4_k_cu_0f2399894cuda3std6ranges3__45__cpo4nextE:
	.zero		1
	.type		_ZN34_INTERNAL_eb337185_4_k_cu_0f2399894cuda3std6ranges3__45__cpo4swapE,@object
	.size		_ZN34_INTERNAL_eb337185_4_k_cu_0f2399894cuda3std6ranges3__45__cpo4swapE,(_ZN34_INTERNAL_eb337185_4_k_cu_0f2399896thrust24THRUST_300001_SM_1000_NS12placeholders2_1E - _ZN34_INTERNAL_eb337185_4_k_cu_0f2399894cuda3std6ranges3__45__cpo4swapE)
_ZN34_INTERNAL_eb337185_4_k_cu_0f2399894cuda3std6ranges3__45__cpo4swapE:
	.zero		1
	.type		_ZN34_INTERNAL_eb337185_4_k_cu_0f2399896thrust24THRUST_300001_SM_1000_NS12placeholders2_1E,@object
	.size		_ZN34_INTERNAL_eb337185_4_k_cu_0f2399896thrust24THRUST_300001_SM_1000_NS12placeholders2_1E,(_ZN34_INTERNAL_eb337185_4_k_cu_0f2399896thrust24THRUST_300001_SM_1000_NS12placeholders2_7E - _ZN34_INTERNAL_eb337185_4_k_cu_0f2399896thrust24THRUST_300001_SM_1000_NS12placeholders2_1E)
_ZN34_INTERNAL_eb337185_4_k_cu_0f2399896thrust24THRUST_300001_SM_1000_NS12placeholders2_1E:
	.zero		1
	.type		_ZN34_INTERNAL_eb337185_4_k_cu_0f2399896thrust24THRUST_300001_SM_1000_NS12placeholders2_7E,@object
	.size		_ZN34_INTERNAL_eb337185_4_k_cu_0f2399896thrust24THRUST_300001_SM_1000_NS12placeholders2_7E,(_ZN34_INTERNAL_eb337185_4_k_cu_0f2399894cuda3std3__45__cpo4cendE - _ZN34_INTERNAL_eb337185_4_k_cu_0f2399896thrust24THRUST_300001_SM_1000_NS12placeholders2_7E)
_ZN34_INTERNAL_eb337185_4_k_cu_0f2399896thrust24THRUST_300001_SM_1000_NS12placeholders2_7E:
	.zero		1
	.type		_ZN34_INTERNAL_eb337185_4_k_cu_0f2399894cuda3std3__45__cpo4cendE,@object
	.size		_ZN34_INTERNAL_eb337185_4_k_cu_0f2399894cuda3std3__45__cpo4cendE,(_ZN34_INTERNAL_eb337185_4_k_cu_0f2399894cuda3std6ranges3__45__cpo7advanceE - _ZN34_INTERNAL_eb337185_4_k_cu_0f2399894cuda3std3__45__cpo4cendE)
_ZN34_INTERNAL_eb337185_4_k_cu_0f2399894cuda3std3__45__cpo4cendE:
	.zero		1
	.type		_ZN34_INTERNAL_eb337185_4_k_cu_0f2399894cuda3std6ranges3__45__cpo7advanceE,@object
	.size		_ZN34_INTERNAL_eb337185_4_k_cu_0f2399894cuda3std6ranges3__45__cpo7advanceE,(_ZN34_INTERNAL_eb337185_4_k_cu_0f2399894cuda3std3__420unreachable_sentinelE - _ZN34_INTERNAL_eb337185_4_k_cu_0f2399894cuda3std6ranges3__45__cpo7advanceE)
_ZN34_INTERNAL_eb337185_4_k_cu_0f2399894cuda3std6ranges3__45__cpo7advanceE:
	.zero		1
	.type		_ZN34_INTERNAL_eb337185_4_k_cu_0f2399894cuda3std3__420unreachable_sentinelE,@object
	.size		_ZN34_INTERNAL_eb337185_4_k_cu_0f2399894cuda3std3__420unreachable_sentinelE,(_ZN34_INTERNAL_eb337185_4_k_cu_0f2399894cuda3std6ranges3__45__cpo8distanceE - _ZN34_INTERNAL_eb337185_4_k_cu_0f2399894cuda3std3__420unreachable_sentinelE)
_ZN34_INTERNAL_eb337185_4_k_cu_0f2399894cuda3std3__420unreachable_sentinelE:
	.zero		1
	.type		_ZN34_INTERNAL_eb337185_4_k_cu_0f2399894cuda3std6ranges3__45__cpo8distanceE,@object
	.size		_ZN34_INTERNAL_eb337185_4_k_cu_0f2399894cuda3std6ranges3__45__cpo8distanceE,(_ZN34_INTERNAL_eb337185_4_k_cu_0f2399894cuda3std6ranges3__45__cpo5beginE - _ZN34_INTERNAL_eb337185_4_k_cu_0f2399894cuda3std6ranges3__45__cpo8distanceE)
_ZN34_INTERNAL_eb337185_4_k_cu_0f2399894cuda3std6ranges3__45__cpo8distanceE:
	.zero		1
	.type		_ZN34_INTERNAL_eb337185_4_k_cu_0f2399894cuda3std6ranges3__45__cpo5beginE,@object
	.size		_ZN34_INTERNAL_eb337185_4_k_cu_0f2399894cuda3std6ranges3__45__cpo5beginE,(_ZN34_INTERNAL_eb337185_4_k_cu_0f2399896thrust24THRUST_300001_SM_1000_NS12placeholders2_3E - _ZN34_INTERNAL_eb337185_4_k_cu_0f2399894cuda3std6ranges3__45__cpo5beginE)
_ZN34_INTERNAL_eb337185_4_k_cu_0f2399894cuda3std6ranges3__45__cpo5beginE:
	.zero		1
	.type		_ZN34_INTERNAL_eb337185_4_k_cu_0f2399896thrust24THRUST_300001_SM_1000_NS12placeholders2_3E,@object
	.size		_ZN34_INTERNAL_eb337185_4_k_cu_0f2399896thrust24THRUST_300001_SM_1000_NS12placeholders2_3E,(_ZN34_INTERNAL_eb337185_4_k_cu_0f2399894cuda3std3__45__cpo5crendE - _ZN34_INTERNAL_eb337185_4_k_cu_0f2399896thrust24THRUST_300001_SM_1000_NS12placeholders2_3E)
_ZN34_INTERNAL_eb337185_4_k_cu_0f2399896thrust24THRUST_300001_SM_1000_NS12placeholders2_3E:
	.zero		1
	.type		_ZN34_INTERNAL_eb337185_4_k_cu_0f2399894cuda3std3__45__cpo5crendE,@object
	.size		_ZN34_INTERNAL_eb337185_4_k_cu_0f2399894cuda3std3__45__cpo5crendE,(_ZN34_INTERNAL_eb337185_4_k_cu_0f2399894cuda3std6ranges3__45__cpo4dataE - _ZN34_INTERNAL_eb337185_4_k_cu_0f2399894cuda3std3__45__cpo5crendE)
_ZN34_INTERNAL_eb337185_4_k_cu_0f2399894cuda3std3__45__cpo5crendE:
	.zero		1
	.type		_ZN34_INTERNAL_eb337185_4_k_cu_0f2399894cuda3std6ranges3__45__cpo4dataE,@object
	.size		_ZN34_INTERNAL_eb337185_4_k_cu_0f2399894cuda3std6ranges3__45__cpo4dataE,(.L_23 - _ZN34_INTERNAL_eb337185_4_k_cu_0f2399894cuda3std6ranges3__45__cpo4dataE)
_ZN34_INTERNAL_eb337185_4_k_cu_0f2399894cuda3std6ranges3__45__cpo4dataE:
	.zero		1
.L_23:


//--------------------- .nv.constant0._ZN3cub18CUB_300001_SM_10006detail8for_each13static_kernelINS2_12policy_hub_t12policy_500_tElNS2_12op_wrapper_tIl18FindErrorForMagicsIfjLj2EEN6thrust24THRUST_300001_SM_1000_NS17counting_iteratorIjNSA_11use_defaultESC_SC_EEEEEEvT0_T1_ --------------------------
	.section	.nv.constant0._ZN3cub18CUB_300001_SM_10006detail8for_each13static_kernelINS2_12policy_hub_t12policy_500_tElNS2_12op_wrapper_tIl18FindErrorForMagicsIfjLj2EEN6thrust24THRUST_300001_SM_1000_NS17counting_iteratorIjNSA_11use_defaultESC_SC_EEEEEEvT0_T1_,"a",@progbits
	.sectionflags	@""
	.align	4
.nv.constant0._ZN3cub18CUB_300001_SM_10006detail8for_each13static_kernelINS2_12policy_hub_t12policy_500_tElNS2_12op_wrapper_tIl18FindErrorForMagicsIfjLj2EEN6thrust24THRUST_300001_SM_1000_NS17counting_iteratorIjNSA_11use_defaultESC_SC_EEEEEEvT0_T1_:
	.zero		936


//--------------------- .nv.constant0._ZN3cub18CUB_300001_SM_10006detail8for_each13static_kernelINS2_12policy_hub_t12policy_500_tElNS2_12op_wrapper_tIl20SetInitialErrorLevelIfjEN6thrust24THRUST_300001_SM_1000_NS17counting_iteratorIjNSA_11use_defaultESC_SC_EEEEEEvT0_T1_ --------------------------
	.section	.nv.constant0._ZN3cub18CUB_300001_SM_10006detail8for_each13static_kernelINS2_12policy_hub_t12policy_500_tElNS2_12op_wrapper_tIl20SetInitialErrorLevelIfjEN6thrust24THRUST_300001_SM_1000_NS17counting_iteratorIjNSA_11use_defaultESC_SC_EEEEEEvT0_T1_,"a",@progbits
	.sectionflags	@""
	.align	4
.nv.constant0._ZN3cub18CUB_300001_SM_10006detail8for_each13static_kernelINS2_12policy_hub_t12policy_500_tElNS2_12op_wrapper_tIl20SetInitialErrorLevelIfjEN6thrust24THRUST_300001_SM_1000_NS17counting_iteratorIjNSA_11use_defaultESC_SC_EEEEEEvT0_T1_:
	.zero		920


//--------------------- .nv.constant0._ZN3cub18CUB_300001_SM_10006detail11EmptyKernelIvEEvv --------------------------
	.section	.nv.constant0._ZN3cub18CUB_300001_SM_10006detail11EmptyKernelIvEEvv,"a",@progbits
	.sectionflags	@""
	.align	4
.nv.constant0._ZN3cub18CUB_300001_SM_10006detail11EmptyKernelIvEEvv:
	.zero		896


//--------------------- SYMBOLS --------------------------

	.type		.nv.reservedSmem.offset0,@object
	.size		.nv.reservedSmem.offset0,0x4
